//
// Generated by NVIDIA NVVM Compiler
//
// Compiler Build ID: CL-36424714
// Cuda compilation tools, release 13.0, V13.0.88
// Based on NVVM 20.0.0
//

.version 9.0
.target sm_100
.address_size 64

	// .globl	_Z18MatrixMulVarKernelPfS_S_iii
// _ZZ30MatrixMulVarSharedMemoryKernelPfS_S_iiiE2Ms has been demoted
// _ZZ30MatrixMulVarSharedMemoryKernelPfS_S_iiiE2Ns has been demoted

.visible .entry _Z18MatrixMulVarKernelPfS_S_iii(
	.param .u64 .ptr .align 1 _Z18MatrixMulVarKernelPfS_S_iii_param_0,
	.param .u64 .ptr .align 1 _Z18MatrixMulVarKernelPfS_S_iii_param_1,
	.param .u64 .ptr .align 1 _Z18MatrixMulVarKernelPfS_S_iii_param_2,
	.param .u32 _Z18MatrixMulVarKernelPfS_S_iii_param_3,
	.param .u32 _Z18MatrixMulVarKernelPfS_S_iii_param_4,
	.param .u32 _Z18MatrixMulVarKernelPfS_S_iii_param_5
)
{
	.reg .pred 	%p<13>;
	.reg .b32 	%r<41>;
	.reg .b32 	%f<68>;
	.reg .b64 	%rd<53>;

	ld.param.u64 	%rd7, [_Z18MatrixMulVarKernelPfS_S_iii_param_0];
	ld.param.u64 	%rd8, [_Z18MatrixMulVarKernelPfS_S_iii_param_1];
	ld.param.u64 	%rd6, [_Z18MatrixMulVarKernelPfS_S_iii_param_2];
	ld.param.u32 	%r18, [_Z18MatrixMulVarKernelPfS_S_iii_param_3];
	ld.param.u32 	%r20, [_Z18MatrixMulVarKernelPfS_S_iii_param_4];
	ld.param.u32 	%r19, [_Z18MatrixMulVarKernelPfS_S_iii_param_5];
	cvta.to.global.u64 	%rd1, %rd8;
	cvta.to.global.u64 	%rd2, %rd7;
	mov.u32 	%r21, %ctaid.y;
	mov.u32 	%r22, %ntid.y;
	mov.u32 	%r23, %tid.y;
	mad.lo.s32 	%r1, %r21, %r22, %r23;
	mov.u32 	%r24, %ctaid.x;
	mov.u32 	%r25, %ntid.x;
	mov.u32 	%r26, %tid.x;
	mad.lo.s32 	%r2, %r24, %r25, %r26;
	setp.ge.s32 	%p1, %r1, %r20;
	setp.ge.s32 	%p2, %r2, %r19;
	or.pred  	%p3, %p1, %p2;
	@%p3 bra 	$L__BB0_14;
	setp.lt.s32 	%p4, %r18, 1;
	mov.f32 	%f67, 0f00000000;
	@%p4 bra 	$L__BB0_13;
	mul.lo.s32 	%r3, %r18, %r1;
	and.b32  	%r4, %r18, 7;
	setp.lt.u32 	%p5, %r18, 8;
	mov.f32 	%f67, 0f00000000;
	mov.b32 	%r39, 0;
	@%p5 bra 	$L__BB0_5;
	and.b32  	%r39, %r18, 2147483640;
	neg.s32 	%r37, %r39;
	shl.b32 	%r7, %r19, 3;
	mul.wide.u32 	%rd9, %r3, 4;
	add.s64 	%rd10, %rd9, %rd2;
	add.s64 	%rd52, %rd10, 16;
	mov.f32 	%f67, 0f00000000;
	mul.wide.s32 	%rd13, %r19, 4;
	mov.u32 	%r36, %r2;
$L__BB0_4:
	.pragma "nounroll";
	ld.global.f32 	%f17, [%rd52+-16];
	mul.wide.s32 	%rd11, %r36, 4;
	add.s64 	%rd12, %rd1, %rd11;
	ld.global.f32 	%f18, [%rd12];
	fma.rn.f32 	%f19, %f17, %f18, %f67;
	ld.global.f32 	%f20, [%rd52+-12];
	add.s64 	%rd14, %rd12, %rd13;
	ld.global.f32 	%f21, [%rd14];
	fma.rn.f32 	%f22, %f20, %f21, %f19;
	ld.global.f32 	%f23, [%rd52+-8];
	add.s64 	%rd15, %rd14, %rd13;
	ld.global.f32 	%f24, [%rd15];
	fma.rn.f32 	%f25, %f23, %f24, %f22;
	ld.global.f32 	%f26, [%rd52+-4];
	add.s64 	%rd16, %rd15, %rd13;
	ld.global.f32 	%f27, [%rd16];
	fma.rn.f32 	%f28, %f26, %f27, %f25;
	ld.global.f32 	%f29, [%rd52];
	add.s64 	%rd17, %rd16, %rd13;
	ld.global.f32 	%f30, [%rd17];
	fma.rn.f32 	%f31, %f29, %f30, %f28;
	ld.global.f32 	%f32, [%rd52+4];
	add.s64 	%rd18, %rd17, %rd13;
	ld.global.f32 	%f33, [%rd18];
	fma.rn.f32 	%f34, %f32, %f33, %f31;
	ld.global.f32 	%f35, [%rd52+8];
	add.s64 	%rd19, %rd18, %rd13;
	ld.global.f32 	%f36, [%rd19];
	fma.rn.f32 	%f37, %f35, %f36, %f34;
	ld.global.f32 	%f38, [%rd52+12];
	add.s64 	%rd20, %rd19, %rd13;
	ld.global.f32 	%f39, [%rd20];
	fma.rn.f32 	%f67, %f38, %f39, %f37;
	add.s32 	%r37, %r37, 8;
	add.s32 	%r36, %r36, %r7;
	add.s64 	%rd52, %rd52, 32;
	setp.ne.s32 	%p6, %r37, 0;
	@%p6 bra 	$L__BB0_4;
$L__BB0_5:
	setp.eq.s32 	%p7, %r4, 0;
	@%p7 bra 	$L__BB0_13;
	and.b32  	%r13, %r18, 3;
	setp.lt.u32 	%p8, %r4, 4;
	@%p8 bra 	$L__BB0_8;
	add.s32 	%r28, %r39, %r3;
	mul.wide.u32 	%rd21, %r28, 4;
	add.s64 	%rd22, %rd2, %rd21;
	ld.global.f32 	%f41, [%rd22];
	mad.lo.s32 	%r29, %r39, %r19, %r2;
	mul.wide.s32 	%rd23, %r29, 4;
	add.s64 	%rd24, %rd1, %rd23;
	ld.global.f32 	%f42, [%rd24];
	fma.rn.f32 	%f43, %f41, %f42, %f67;
	cvt.u64.u32 	%rd25, %r3;
	cvt.u64.u32 	%rd26, %r39;
	add.s64 	%rd27, %rd26, %rd25;
	shl.b64 	%rd28, %rd27, 2;
	add.s64 	%rd29, %rd2, %rd28;
	ld.global.f32 	%f44, [%rd29+4];
	mul.wide.s32 	%rd30, %r19, 4;
	add.s64 	%rd31, %rd24, %rd30;
	ld.global.f32 	%f45, [%rd31];
	fma.rn.f32 	%f46, %f44, %f45, %f43;
	ld.global.f32 	%f47, [%rd29+8];
	add.s64 	%rd32, %rd31, %rd30;
	ld.global.f32 	%f48, [%rd32];
	fma.rn.f32 	%f49, %f47, %f48, %f46;
	ld.global.f32 	%f50, [%rd29+12];
	add.s64 	%rd33, %rd32, %rd30;
	ld.global.f32 	%f51, [%rd33];
	fma.rn.f32 	%f67, %f50, %f51, %f49;
	add.s32 	%r39, %r39, 4;
$L__BB0_8:
	setp.eq.s32 	%p9, %r13, 0;
	@%p9 bra 	$L__BB0_13;
	setp.eq.s32 	%p10, %r13, 1;
	@%p10 bra 	$L__BB0_11;
	add.s32 	%r30, %r39, %r3;
	mul.wide.u32 	%rd34, %r30, 4;
	add.s64 	%rd35, %rd2, %rd34;
	ld.global.f32 	%f53, [%rd35];
	mad.lo.s32 	%r31, %r39, %r19, %r2;
	mul.wide.s32 	%rd36, %r31, 4;
	add.s64 	%rd37, %rd1, %rd36;
	ld.global.f32 	%f54, [%rd37];
	fma.rn.f32 	%f55, %f53, %f54, %f67;
	cvt.u64.u32 	%rd38, %r3;
	cvt.u64.u32 	%rd39, %r39;
	add.s64 	%rd40, %rd39, %rd38;
	shl.b64 	%rd41, %rd40, 2;
	add.s64 	%rd42, %rd2, %rd41;
	ld.global.f32 	%f56, [%rd42+4];
	mul.wide.s32 	%rd43, %r19, 4;
	add.s64 	%rd44, %rd37, %rd43;
	ld.global.f32 	%f57, [%rd44];
	fma.rn.f32 	%f67, %f56, %f57, %f55;
	add.s32 	%r39, %r39, 2;
$L__BB0_11:
	and.b32  	%r32, %r18, 1;
	setp.eq.b32 	%p11, %r32, 1;
	not.pred 	%p12, %p11;
	@%p12 bra 	$L__BB0_13;
	add.s32 	%r33, %r39, %r3;
	mul.wide.u32 	%rd45, %r33, 4;
	add.s64 	%rd46, %rd2, %rd45;
	ld.global.f32 	%f58, [%rd46];
	mad.lo.s32 	%r34, %r39, %r19, %r2;
	mul.wide.s32 	%rd47, %r34, 4;
	add.s64 	%rd48, %rd1, %rd47;
	ld.global.f32 	%f59, [%rd48];
	fma.rn.f32 	%f67, %f58, %f59, %f67;
$L__BB0_13:
	mad.lo.s32 	%r35, %r19, %r1, %r2;
	cvta.to.global.u64 	%rd49, %rd6;
	mul.wide.s32 	%rd50, %r35, 4;
	add.s64 	%rd51, %rd49, %rd50;
	st.global.f32 	[%rd51], %f67;
$L__BB0_14:
	ret;

}
	// .globl	_Z30MatrixMulVarSharedMemoryKernelPfS_S_iii
.visible .entry _Z30MatrixMulVarSharedMemoryKernelPfS_S_iii(
	.param .u64 .ptr .align 1 _Z30MatrixMulVarSharedMemoryKernelPfS_S_iii_param_0,
	.param .u64 .ptr .align 1 _Z30MatrixMulVarSharedMemoryKernelPfS_S_iii_param_1,
	.param .u64 .ptr .align 1 _Z30MatrixMulVarSharedMemoryKernelPfS_S_iii_param_2,
	.param .u32 _Z30MatrixMulVarSharedMemoryKernelPfS_S_iii_param_3,
	.param .u32 _Z30MatrixMulVarSharedMemoryKernelPfS_S_iii_param_4,
	.param .u32 _Z30MatrixMulVarSharedMemoryKernelPfS_S_iii_param_5
)
{
	.reg .pred 	%p<15>;
	.reg .b32 	%r<86>;
	.reg .b32 	%f<213>;
	.reg .b64 	%rd<17>;
	// demoted variable
	.shared .align 4 .b8 _ZZ30MatrixMulVarSharedMemoryKernelPfS_S_iiiE2Ms[4096];
	// demoted variable
	.shared .align 4 .b8 _ZZ30MatrixMulVarSharedMemoryKernelPfS_S_iiiE2Ns[4096];
	ld.param.u64 	%rd4, [_Z30MatrixMulVarSharedMemoryKernelPfS_S_iii_param_0];
	ld.param.u64 	%rd5, [_Z30MatrixMulVarSharedMemoryKernelPfS_S_iii_param_1];
	ld.param.u64 	%rd3, [_Z30MatrixMulVarSharedMemoryKernelPfS_S_iii_param_2];
	ld.param.u32 	%r39, [_Z30MatrixMulVarSharedMemoryKernelPfS_S_iii_param_3];
	ld.param.u32 	%r40, [_Z30MatrixMulVarSharedMemoryKernelPfS_S_iii_param_4];
	ld.param.u32 	%r41, [_Z30MatrixMulVarSharedMemoryKernelPfS_S_iii_param_5];
	cvta.to.global.u64 	%rd1, %rd5;
	cvta.to.global.u64 	%rd2, %rd4;
	shl.b32 	%r42, %r39, 5;
	mov.u32 	%r1, %ctaid.y;
	mul.lo.s32 	%r81, %r42, %r1;
	add.s32 	%r3, %r81, %r39;
	add.s32 	%r4, %r3, -1;
	mov.u32 	%r43, %ctaid.x;
	shl.b32 	%r5, %r43, 5;
	shl.b32 	%r6, %r41, 5;
	shr.s32 	%r44, %r40, 31;
	shr.u32 	%r45, %r44, 27;
	add.s32 	%r46, %r40, %r45;
	shr.s32 	%r47, %r46, 5;
	mul.lo.s32 	%r48, %r42, %r47;
	setp.ge.s32 	%p1, %r81, %r48;
	@%p1 bra 	$L__BB1_5;
	rem.s32 	%r49, %r5, %r41;
	shr.s32 	%r50, %r41, 31;
	shr.u32 	%r51, %r50, 27;
	add.s32 	%r52, %r41, %r51;
	and.b32  	%r53, %r52, -32;
	setp.ge.s32 	%p2, %r49, %r53;
	@%p2 bra 	$L__BB1_5;
	setp.ge.s32 	%p11, %r81, %r4;
	mov.f32 	%f212, 0f00000000;
	@%p11 bra 	$L__BB1_12;
	mov.u32 	%r65, %tid.y;
	mov.u32 	%r66, %tid.x;
	shl.b32 	%r67, %r65, 7;
	mov.u32 	%r68, _ZZ30MatrixMulVarSharedMemoryKernelPfS_S_iiiE2Ms;
	add.s32 	%r7, %r68, %r67;
	shl.b32 	%r69, %r66, 2;
	add.s32 	%r8, %r7, %r69;
	mov.u32 	%r70, _ZZ30MatrixMulVarSharedMemoryKernelPfS_S_iiiE2Ns;
	add.s32 	%r10, %r70, %r69;
	add.s32 	%r9, %r10, %r67;
	mad.lo.s32 	%r71, %r41, %r65, %r66;
	add.s32 	%r80, %r71, %r5;
	shl.b32 	%r72, %r1, 5;
	add.s32 	%r73, %r65, %r72;
	mad.lo.s32 	%r79, %r39, %r73, %r66;
	mov.f32 	%f212, 0f00000000;
$L__BB1_4:
	mul.wide.u32 	%rd10, %r79, 4;
	add.s64 	%rd11, %rd2, %rd10;
	ld.global.f32 	%f111, [%rd11];
	st.shared.f32 	[%r8], %f111;
	mul.wide.u32 	%rd12, %r80, 4;
	add.s64 	%rd13, %rd1, %rd12;
	ld.global.f32 	%f112, [%rd13];
	st.shared.f32 	[%r9], %f112;
	bar.sync 	0;
	ld.shared.f32 	%f113, [%r7];
	ld.shared.f32 	%f114, [%r10];
	fma.rn.f32 	%f115, %f113, %f114, %f212;
	ld.shared.f32 	%f116, [%r7+4];
	ld.shared.f32 	%f117, [%r10+128];
	fma.rn.f32 	%f118, %f116, %f117, %f115;
	ld.shared.f32 	%f119, [%r7+8];
	ld.shared.f32 	%f120, [%r10+256];
	fma.rn.f32 	%f121, %f119, %f120, %f118;
	ld.shared.f32 	%f122, [%r7+12];
	ld.shared.f32 	%f123, [%r10+384];
	fma.rn.f32 	%f124, %f122, %f123, %f121;
	ld.shared.f32 	%f125, [%r7+16];
	ld.shared.f32 	%f126, [%r10+512];
	fma.rn.f32 	%f127, %f125, %f126, %f124;
	ld.shared.f32 	%f128, [%r7+20];
	ld.shared.f32 	%f129, [%r10+640];
	fma.rn.f32 	%f130, %f128, %f129, %f127;
	ld.shared.f32 	%f131, [%r7+24];
	ld.shared.f32 	%f132, [%r10+768];
	fma.rn.f32 	%f133, %f131, %f132, %f130;
	ld.shared.f32 	%f134, [%r7+28];
	ld.shared.f32 	%f135, [%r10+896];
	fma.rn.f32 	%f136, %f134, %f135, %f133;
	ld.shared.f32 	%f137, [%r7+32];
	ld.shared.f32 	%f138, [%r10+1024];
	fma.rn.f32 	%f139, %f137, %f138, %f136;
	ld.shared.f32 	%f140, [%r7+36];
	ld.shared.f32 	%f141, [%r10+1152];
	fma.rn.f32 	%f142, %f140, %f141, %f139;
	ld.shared.f32 	%f143, [%r7+40];
	ld.shared.f32 	%f144, [%r10+1280];
	fma.rn.f32 	%f145, %f143, %f144, %f142;
	ld.shared.f32 	%f146, [%r7+44];
	ld.shared.f32 	%f147, [%r10+1408];
	fma.rn.f32 	%f148, %f146, %f147, %f145;
	ld.shared.f32 	%f149, [%r7+48];
	ld.shared.f32 	%f150, [%r10+1536];
	fma.rn.f32 	%f151, %f149, %f150, %f148;
	ld.shared.f32 	%f152, [%r7+52];
	ld.shared.f32 	%f153, [%r10+1664];
	fma.rn.f32 	%f154, %f152, %f153, %f151;
	ld.shared.f32 	%f155, [%r7+56];
	ld.shared.f32 	%f156, [%r10+1792];
	fma.rn.f32 	%f157, %f155, %f156, %f154;
	ld.shared.f32 	%f158, [%r7+60];
	ld.shared.f32 	%f159, [%r10+1920];
	fma.rn.f32 	%f160, %f158, %f159, %f157;
	ld.shared.f32 	%f161, [%r7+64];
	ld.shared.f32 	%f162, [%r10+2048];
	fma.rn.f32 	%f163, %f161, %f162, %f160;
	ld.shared.f32 	%f164, [%r7+68];
	ld.shared.f32 	%f165, [%r10+2176];
	fma.rn.f32 	%f166, %f164, %f165, %f163;
	ld.shared.f32 	%f167, [%r7+72];
	ld.shared.f32 	%f168, [%r10+2304];
	fma.rn.f32 	%f169, %f167, %f168, %f166;
	ld.shared.f32 	%f170, [%r7+76];
	ld.shared.f32 	%f171, [%r10+2432];
	fma.rn.f32 	%f172, %f170, %f171, %f169;
	ld.shared.f32 	%f173, [%r7+80];
	ld.shared.f32 	%f174, [%r10+2560];
	fma.rn.f32 	%f175, %f173, %f174, %f172;
	ld.shared.f32 	%f176, [%r7+84];
	ld.shared.f32 	%f177, [%r10+2688];
	fma.rn.f32 	%f178, %f176, %f177, %f175;
	ld.shared.f32 	%f179, [%r7+88];
	ld.shared.f32 	%f180, [%r10+2816];
	fma.rn.f32 	%f181, %f179, %f180, %f178;
	ld.shared.f32 	%f182, [%r7+92];
	ld.shared.f32 	%f183, [%r10+2944];
	fma.rn.f32 	%f184, %f182, %f183, %f181;
	ld.shared.f32 	%f185, [%r7+96];
	ld.shared.f32 	%f186, [%r10+3072];
	fma.rn.f32 	%f187, %f185, %f186, %f184;
	ld.shared.f32 	%f188, [%r7+100];
	ld.shared.f32 	%f189, [%r10+3200];
	fma.rn.f32 	%f190, %f188, %f189, %f187;
	ld.shared.f32 	%f191, [%r7+104];
	ld.shared.f32 	%f192, [%r10+3328];
	fma.rn.f32 	%f193, %f191, %f192, %f190;
	ld.shared.f32 	%f194, [%r7+108];
	ld.shared.f32 	%f195, [%r10+3456];
	fma.rn.f32 	%f196, %f194, %f195, %f193;
	ld.shared.f32 	%f197, [%r7+112];
	ld.shared.f32 	%f198, [%r10+3584];
	fma.rn.f32 	%f199, %f197, %f198, %f196;
	ld.shared.f32 	%f200, [%r7+116];
	ld.shared.f32 	%f201, [%r10+3712];
	fma.rn.f32 	%f202, %f200, %f201, %f199;
	ld.shared.f32 	%f203, [%r7+120];
	ld.shared.f32 	%f204, [%r10+3840];
	fma.rn.f32 	%f205, %f203, %f204, %f202;
	ld.shared.f32 	%f206, [%r7+124];
	ld.shared.f32 	%f207, [%r10+3968];
	fma.rn.f32 	%f212, %f206, %f207, %f205;
	bar.sync 	0;
	add.s32 	%r81, %r81, 32;
	add.s32 	%r80, %r80, %r6;
	add.s32 	%r79, %r79, 32;
	setp.lt.s32 	%p12, %r81, %r4;
	@%p12 bra 	$L__BB1_4;
	bra.uni 	$L__BB1_12;
$L__BB1_5:
	setp.lt.s32 	%p3, %r39, 1;
	mov.f32 	%f212, 0f00000000;
	@%p3 bra 	$L__BB1_12;
	mov.u32 	%r19, %tid.x;
	shl.b32 	%r54, %r1, 5;
	mov.u32 	%r20, %tid.y;
	add.s32 	%r21, %r54, %r20;
	shl.b32 	%r55, %r20, 7;
	mov.u32 	%r56, _ZZ30MatrixMulVarSharedMemoryKernelPfS_S_iiiE2Ms;
	add.s32 	%r22, %r56, %r55;
	shl.b32 	%r57, %r19, 2;
	add.s32 	%r23, %r22, %r57;
	add.s32 	%r24, %r5, %r19;
	mov.u32 	%r58, _ZZ30MatrixMulVarSharedMemoryKernelPfS_S_iiiE2Ns;
	add.s32 	%r26, %r58, %r57;
	add.s32 	%r25, %r26, %r55;
	mad.lo.s32 	%r59, %r41, %r20, %r19;
	add.s32 	%r83, %r59, %r5;
	mad.lo.s32 	%r82, %r39, %r21, %r19;
	mov.f32 	%f212, 0f00000000;
	mov.u32 	%r84, %r5;
$L__BB1_7:
	setp.ge.u32 	%p4, %r21, %r40;
	rem.s32 	%r61, %r81, %r39;
	add.s32 	%r62, %r61, %r19;
	setp.ge.u32 	%p5, %r62, %r39;
	or.pred  	%p6, %p5, %p4;
	mov.f32 	%f210, 0f00000000;
	@%p6 bra 	$L__BB1_9;
	mul.wide.u32 	%rd6, %r82, 4;
	add.s64 	%rd7, %rd2, %rd6;
	ld.global.f32 	%f210, [%rd7];
$L__BB1_9:
	setp.ge.u32 	%p7, %r24, %r41;
	st.shared.f32 	[%r23], %f210;
	div.s32 	%r63, %r84, %r41;
	add.s32 	%r64, %r63, %r20;
	setp.ge.u32 	%p8, %r64, %r39;
	mov.f32 	%f211, 0f00000000;
	or.pred  	%p9, %p7, %p8;
	@%p9 bra 	$L__BB1_11;
	mul.wide.u32 	%rd8, %r83, 4;
	add.s64 	%rd9, %rd1, %rd8;
	ld.global.f32 	%f211, [%rd9];
$L__BB1_11:
	st.shared.f32 	[%r25], %f211;
	bar.sync 	0;
	ld.shared.f32 	%f14, [%r22];
	ld.shared.f32 	%f15, [%r26];
	fma.rn.f32 	%f16, %f14, %f15, %f212;
	ld.shared.f32 	%f17, [%r22+4];
	ld.shared.f32 	%f18, [%r26+128];
	fma.rn.f32 	%f19, %f17, %f18, %f16;
	ld.shared.f32 	%f20, [%r22+8];
	ld.shared.f32 	%f21, [%r26+256];
	fma.rn.f32 	%f22, %f20, %f21, %f19;
	ld.shared.f32 	%f23, [%r22+12];
	ld.shared.f32 	%f24, [%r26+384];
	fma.rn.f32 	%f25, %f23, %f24, %f22;
	ld.shared.f32 	%f26, [%r22+16];
	ld.shared.f32 	%f27, [%r26+512];
	fma.rn.f32 	%f28, %f26, %f27, %f25;
	ld.shared.f32 	%f29, [%r22+20];
	ld.shared.f32 	%f30, [%r26+640];
	fma.rn.f32 	%f31, %f29, %f30, %f28;
	ld.shared.f32 	%f32, [%r22+24];
	ld.shared.f32 	%f33, [%r26+768];
	fma.rn.f32 	%f34, %f32, %f33, %f31;
	ld.shared.f32 	%f35, [%r22+28];
	ld.shared.f32 	%f36, [%r26+896];
	fma.rn.f32 	%f37, %f35, %f36, %f34;
	ld.shared.f32 	%f38, [%r22+32];
	ld.shared.f32 	%f39, [%r26+1024];
	fma.rn.f32 	%f40, %f38, %f39, %f37;
	ld.shared.f32 	%f41, [%r22+36];
	ld.shared.f32 	%f42, [%r26+1152];
	fma.rn.f32 	%f43, %f41, %f42, %f40;
	ld.shared.f32 	%f44, [%r22+40];
	ld.shared.f32 	%f45, [%r26+1280];
	fma.rn.f32 	%f46, %f44, %f45, %f43;
	ld.shared.f32 	%f47, [%r22+44];
	ld.shared.f32 	%f48, [%r26+1408];
	fma.rn.f32 	%f49, %f47, %f48, %f46;
	ld.shared.f32 	%f50, [%r22+48];
	ld.shared.f32 	%f51, [%r26+1536];
	fma.rn.f32 	%f52, %f50, %f51, %f49;
	ld.shared.f32 	%f53, [%r22+52];
	ld.shared.f32 	%f54, [%r26+1664];
	fma.rn.f32 	%f55, %f53, %f54, %f52;
	ld.shared.f32 	%f56, [%r22+56];
	ld.shared.f32 	%f57, [%r26+1792];
	fma.rn.f32 	%f58, %f56, %f57, %f55;
	ld.shared.f32 	%f59, [%r22+60];
	ld.shared.f32 	%f60, [%r26+1920];
	fma.rn.f32 	%f61, %f59, %f60, %f58;
	ld.shared.f32 	%f62, [%r22+64];
	ld.shared.f32 	%f63, [%r26+2048];
	fma.rn.f32 	%f64, %f62, %f63, %f61;
	ld.shared.f32 	%f65, [%r22+68];
	ld.shared.f32 	%f66, [%r26+2176];
	fma.rn.f32 	%f67, %f65, %f66, %f64;
	ld.shared.f32 	%f68, [%r22+72];
	ld.shared.f32 	%f69, [%r26+2304];
	fma.rn.f32 	%f70, %f68, %f69, %f67;
	ld.shared.f32 	%f71, [%r22+76];
	ld.shared.f32 	%f72, [%r26+2432];
	fma.rn.f32 	%f73, %f71, %f72, %f70;
	ld.shared.f32 	%f74, [%r22+80];
	ld.shared.f32 	%f75, [%r26+2560];
	fma.rn.f32 	%f76, %f74, %f75, %f73;
	ld.shared.f32 	%f77, [%r22+84];
	ld.shared.f32 	%f78, [%r26+2688];
	fma.rn.f32 	%f79, %f77, %f78, %f76;
	ld.shared.f32 	%f80, [%r22+88];
	ld.shared.f32 	%f81, [%r26+2816];
	fma.rn.f32 	%f82, %f80, %f81, %f79;
	ld.shared.f32 	%f83, [%r22+92];
	ld.shared.f32 	%f84, [%r26+2944];
	fma.rn.f32 	%f85, %f83, %f84, %f82;
	ld.shared.f32 	%f86, [%r22+96];
	ld.shared.f32 	%f87, [%r26+3072];
	fma.rn.f32 	%f88, %f86, %f87, %f85;
	ld.shared.f32 	%f89, [%r22+100];
	ld.shared.f32 	%f90, [%r26+3200];
	fma.rn.f32 	%f91, %f89, %f90, %f88;
	ld.shared.f32 	%f92, [%r22+104];
	ld.shared.f32 	%f93, [%r26+3328];
	fma.rn.f32 	%f94, %f92, %f93, %f91;
	ld.shared.f32 	%f95, [%r22+108];
	ld.shared.f32 	%f96, [%r26+3456];
	fma.rn.f32 	%f97, %f95, %f96, %f94;
	ld.shared.f32 	%f98, [%r22+112];
	ld.shared.f32 	%f99, [%r26+3584];
	fma.rn.f32 	%f100, %f98, %f99, %f97;
	ld.shared.f32 	%f101, [%r22+116];
	ld.shared.f32 	%f102, [%r26+3712];
	fma.rn.f32 	%f103, %f101, %f102, %f100;
	ld.shared.f32 	%f104, [%r22+120];
	ld.shared.f32 	%f105, [%r26+3840];
	fma.rn.f32 	%f106, %f104, %f105, %f103;
	ld.shared.f32 	%f107, [%r22+124];
	ld.shared.f32 	%f108, [%r26+3968];
	fma.rn.f32 	%f212, %f107, %f108, %f106;
	bar.sync 	0;
	add.s32 	%r81, %r81, 32;
	add.s32 	%r84, %r84, %r6;
	add.s32 	%r83, %r83, %r6;
	add.s32 	%r82, %r82, 32;
	setp.lt.s32 	%p10, %r81, %r3;
	@%p10 bra 	$L__BB1_7;
$L__BB1_12:
	shl.b32 	%r74, %r1, 5;
	mov.u32 	%r37, %tid.y;
	add.s32 	%r75, %r74, %r37;
	setp.ge.u32 	%p13, %r75, %r40;
	@%p13 bra 	$L__BB1_15;
	mov.u32 	%r76, %tid.x;
	add.s32 	%r38, %r5, %r76;
	setp.ge.u32 	%p14, %r38, %r41;
	@%p14 bra 	$L__BB1_15;
	mad.lo.s32 	%r77, %r41, %r37, %r38;
	mad.lo.s32 	%r78, %r6, %r1, %r77;
	cvta.to.global.u64 	%rd14, %rd3;
	mul.wide.u32 	%rd15, %r78, 4;
	add.s64 	%rd16, %rd14, %rd15;
	st.global.f32 	[%rd16], %f212;
$L__BB1_15:
	ret;

}


// ===== COMPILED SASS (sm_100) =====

	.target	sm_100

	.elftype	@"ET_EXEC"


//--------------------- .note.nv.tkinfo           --------------------------
	.section	.note.nv.tkinfo,"",@"SHT_NOTE"
	.sectionflags	@"SHF_NOTE_NV_TKINFO"
	.tkinfo
        /*0018*/ 	.word	0x00000002
        /*0030*/ 	.string	""
        /*0030*/ 	.string	"ptxas"
        /*0030*/ 	.string	"Cuda compilation tools, release 13.0, V13.0.88"
        /*0030*/ 	.string	"Build cuda_13.0.r13.0/compiler.36424714_0"
        /*0030*/ 	.string	"-arch sm_100 -m 64 "



//--------------------- .note.nv.cuinfo           --------------------------
	.section	.note.nv.cuinfo,"",@"SHT_NOTE"
	.sectionflags	@"SHF_NOTE_NV_CUINFO"
        /*0018*/ 	.short	0x0002
        /*001a*/ 	.short	0x0064
        /*001c*/ 	.short	0x0082
	.zero		2


//--------------------- .nv.info                  --------------------------
	.section	.nv.info,"",@"SHT_CUDA_INFO"
	.align	4


	//----- nvinfo : EIATTR_REGCOUNT
	.align		4
        /*0000*/ 	.byte	0x04, 0x2f
        /*0002*/ 	.short	(.L_1 - .L_0)
	.align		4
.L_0:
        /*0004*/ 	.word	index@(_Z18MatrixMulVarKernelPfS_S_iii)
        /*0008*/ 	.word	0x00000020


	//----- nvinfo : EIATTR_FRAME_SIZE
	.align		4
.L_1:
        /*000c*/ 	.byte	0x04, 0x11
        /*000e*/ 	.short	(.L_3 - .L_2)
	.align		4
.L_2:
        /*0010*/ 	.word	index@(_Z18MatrixMulVarKernelPfS_S_iii)
        /*0014*/ 	.word	0x00000000


	//----- nvinfo : EIATTR_REGCOUNT
	.align		4
.L_3:
        /*0018*/ 	.byte	0x04, 0x2f
        /*001a*/ 	.short	(.L_5 - .L_4)
	.align		4
.L_4:
        /*001c*/ 	.word	index@(_Z30MatrixMulVarSharedMemoryKernelPfS_S_iii)
        /*0020*/ 	.word	0x00000020


	//----- nvinfo : EIATTR_FRAME_SIZE
	.align		4
.L_5:
        /*0024*/ 	.byte	0x04, 0x11
        /*0026*/ 	.short	(.L_7 - .L_6)
	.align		4
.L_6:
        /*0028*/ 	.word	index@(_Z30MatrixMulVarSharedMemoryKernelPfS_S_iii)
        /*002c*/ 	.word	0x00000000


	//----- nvinfo : EIATTR_MIN_STACK_SIZE
	.align		4
.L_7:
        /*0030*/ 	.byte	0x04, 0x12
        /*0032*/ 	.short	(.L_9 - .L_8)
	.align		4
.L_8:
        /*0034*/ 	.word	index@(_Z30MatrixMulVarSharedMemoryKernelPfS_S_iii)
        /*0038*/ 	.word	0x00000000


	//----- nvinfo : EIATTR_MIN_STACK_SIZE
	.align		4
.L_9:
        /*003c*/ 	.byte	0x04, 0x12
        /*003e*/ 	.short	(.L_11 - .L_10)
	.align		4
.L_10:
        /*0040*/ 	.word	index@(_Z18MatrixMulVarKernelPfS_S_iii)
        /*0044*/ 	.word	0x00000000
.L_11:


//--------------------- .nv.compat                --------------------------
	.section	.nv.compat,"",@"SHT_CUDA_COMPAT_INFO"
	.align	4
        /*0000*/ 	.byte	0x02, 0x09, 0x00, 0x00, 0x02, 0x02, 0x01, 0x00, 0x02, 0x05, 0x05, 0x00, 0x03, 0x07, 0x01, 0x01
        /*0010*/ 	.byte	0x02, 0x03, 0x00, 0x00, 0x02, 0x06, 0x01, 0x00, 0x04, 0x0b, 0x08, 0x00, 0x09, 0x00, 0x00, 0x00
        /*0020*/ 	.byte	0x00, 0x00, 0x00, 0x00


//--------------------- .nv.info._Z30MatrixMulVarSharedMemoryKernelPfS_S_iii --------------------------
	.section	.nv.info._Z30MatrixMulVarSharedMemoryKernelPfS_S_iii,"",@"SHT_CUDA_INFO"
	.sectionflags	@""
	.align	4


	//----- nvinfo : EIATTR_CUDA_API_VERSION
	.align		4
        /*0000*/ 	.byte	0x04, 0x37
        /*0002*/ 	.short	(.L_13 - .L_12)
.L_12:
        /*0004*/ 	.word	0x00000082


	//----- nvinfo : EIATTR_KPARAM_INFO
	.align		4
.L_13:
        /*0008*/ 	.byte	0x04, 0x17
        /*000a*/ 	.short	(.L_15 - .L_14)
.L_14:
        /*000c*/ 	.word	0x00000000
        /*0010*/ 	.short	0x0005
        /*0012*/ 	.short	0x0020
        /*0014*/ 	.byte	0x00, 0xf0, 0x11, 0x00


	//----- nvinfo : EIATTR_KPARAM_INFO
	.align		4
.L_15:
        /*0018*/ 	.byte	0x04, 0x17
        /*001a*/ 	.short	(.L_17 - .L_16)
.L_16:
        /*001c*/ 	.word	0x00000000
        /*0020*/ 	.short	0x0004
        /*0022*/ 	.short	0x001c
        /*0024*/ 	.byte	0x00, 0xf0, 0x11, 0x00


	//----- nvinfo : EIATTR_KPARAM_INFO
	.align		4
.L_17:
        /*0028*/ 	.byte	0x04, 0x17
        /*002a*/ 	.short	(.L_19 - .L_18)
.L_18:
        /*002c*/ 	.word	0x00000000
        /*0030*/ 	.short	0x0003
        /*0032*/ 	.short	0x0018
        /*0034*/ 	.byte	0x00, 0xf0, 0x11, 0x00


	//----- nvinfo : EIATTR_KPARAM_INFO
	.align		4
.L_19:
        /*0038*/ 	.byte	0x04, 0x17
        /*003a*/ 	.short	(.L_21 - .L_20)
.L_20:
        /*003c*/ 	.word	0x00000000
        /*0040*/ 	.short	0x0002
        /*0042*/ 	.short	0x0010
        /*0044*/ 	.byte	0x00, 0xf5, 0x21, 0x00


	//----- nvinfo : EIATTR_KPARAM_INFO
	.align		4
.L_21:
        /*0048*/ 	.byte	0x04, 0x17
        /*004a*/ 	.short	(.L_23 - .L_22)
.L_22:
        /*004c*/ 	.word	0x00000000
        /*0050*/ 	.short	0x0001
        /*0052*/ 	.short	0x0008
        /*0054*/ 	.byte	0x00, 0xf5, 0x21, 0x00


	//----- nvinfo : EIATTR_KPARAM_INFO
	.align		4
.L_23:
        /*0058*/ 	.byte	0x04, 0x17
        /*005a*/ 	.short	(.L_25 - .L_24)
.L_24:
        /*005c*/ 	.word	0x00000000
        /*0060*/ 	.short	0x0000
        /*0062*/ 	.short	0x0000
        /*0064*/ 	.byte	0x00, 0xf5, 0x21, 0x00


	//----- nvinfo : EIATTR_SPARSE_MMA_MASK
	.align		4
.L_25:
        /*0068*/ 	.byte	0x03, 0x50
        /*006a*/ 	.short	0x0000


	//----- nvinfo : EIATTR_MAXREG_COUNT
	.align		4
        /*006c*/ 	.byte	0x03, 0x1b
        /*006e*/ 	.short	0x00ff


	//----- nvinfo : EIATTR_NUM_BARRIERS
	.align		4
        /*0070*/ 	.byte	0x02, 0x4c
        /*0072*/ 	.byte	0x01
	.zero		1


	//----- nvinfo : EIATTR_MERCURY_ISA_VERSION
	.align		4
        /*0074*/ 	.byte	0x03, 0x5f
        /*0076*/ 	.short	0x0101


	//----- nvinfo : EIATTR_VRC_CTA_INIT_COUNT
	.align		4
        /*0078*/ 	.byte	0x02, 0x4a
	.zero		1
	.zero		1


	//----- nvinfo : EIATTR_EXIT_INSTR_OFFSETS
	.align		4
        /*007c*/ 	.byte	0x04, 0x1c
        /*007e*/ 	.short	(.L_27 - .L_26)


	//   ....[0]....
.L_26:
        /*0080*/ 	.word	0x00001410


	//   ....[1]....
        /*0084*/ 	.word	0x00001450


	//   ....[2]....
        /*0088*/ 	.word	0x000014b0


	//----- nvinfo : EIATTR_CBANK_PARAM_SIZE
	.align		4
.L_27:
        /*008c*/ 	.byte	0x03, 0x19
        /*008e*/ 	.short	0x0024


	//----- nvinfo : EIATTR_PARAM_CBANK
	.align		4
        /*0090*/ 	.byte	0x04, 0x0a
        /*0092*/ 	.short	(.L_29 - .L_28)
	.align		4
.L_28:
        /*0094*/ 	.word	index@(.nv.constant0._Z30MatrixMulVarSharedMemoryKernelPfS_S_iii)
        /*0098*/ 	.short	0x0380
        /*009a*/ 	.short	0x0024


	//----- nvinfo : EIATTR_SW_WAR
	.align		4
.L_29:
        /*009c*/ 	.byte	0x04, 0x36
        /*009e*/ 	.short	(.L_31 - .L_30)
.L_30:
        /*00a0*/ 	.word	0x00000008
.L_31:


//--------------------- .nv.info._Z18MatrixMulVarKernelPfS_S_iii --------------------------
	.section	.nv.info._Z18MatrixMulVarKernelPfS_S_iii,"",@"SHT_CUDA_INFO"
	.sectionflags	@""
	.align	4


	//----- nvinfo : EIATTR_CUDA_API_VERSION
	.align		4
        /*0000*/ 	.byte	0x04, 0x37
        /*0002*/ 	.short	(.L_33 - .L_32)
.L_32:
        /*0004*/ 	.word	0x00000082


	//----- nvinfo : EIATTR_KPARAM_INFO
	.align		4
.L_33:
        /*0008*/ 	.byte	0x04, 0x17
        /*000a*/ 	.short	(.L_35 - .L_34)
.L_34:
        /*000c*/ 	.word	0x00000000
        /*0010*/ 	.short	0x0005
        /*0012*/ 	.short	0x0020
        /*0014*/ 	.byte	0x00, 0xf0, 0x11, 0x00


	//----- nvinfo : EIATTR_KPARAM_INFO
	.align		4
.L_35:
        /*0018*/ 	.byte	0x04, 0x17
        /*001a*/ 	.short	(.L_37 - .L_36)
.L_36:
        /*001c*/ 	.word	0x00000000
        /*0020*/ 	.short	0x0004
        /*0022*/ 	.short	0x001c
        /*0024*/ 	.byte	0x00, 0xf0, 0x11, 0x00


	//----- nvinfo : EIATTR_KPARAM_INFO
	.align		4
.L_37:
        /*0028*/ 	.byte	0x04, 0x17
        /*002a*/ 	.short	(.L_39 - .L_38)
.L_38:
        /*002c*/ 	.word	0x00000000
        /*0030*/ 	.short	0x0003
        /*0032*/ 	.short	0x0018
        /*0034*/ 	.byte	0x00, 0xf0, 0x11, 0x00


	//----- nvinfo : EIATTR_KPARAM_INFO
	.align		4
.L_39:
        /*0038*/ 	.byte	0x04, 0x17
        /*003a*/ 	.short	(.L_41 - .L_40)
.L_40:
        /*003c*/ 	.word	0x00000000
        /*0040*/ 	.short	0x0002
        /*0042*/ 	.short	0x0010
        /*0044*/ 	.byte	0x00, 0xf5, 0x21, 0x00


	//----- nvinfo : EIATTR_KPARAM_INFO
	.align		4
.L_41:
        /*0048*/ 	.byte	0x04, 0x17
        /*004a*/ 	.short	(.L_43 - .L_42)
.L_42:
        /*004c*/ 	.word	0x00000000
        /*0050*/ 	.short	0x0001
        /*0052*/ 	.short	0x0008
        /*0054*/ 	.byte	0x00, 0xf5, 0x21, 0x00


	//----- nvinfo : EIATTR_KPARAM_INFO
	.align		4
.L_43:
        /*0058*/ 	.byte	0x04, 0x17
        /*005a*/ 	.short	(.L_45 - .L_44)
.L_44:
        /*005c*/ 	.word	0x00000000
        /*0060*/ 	.short	0x0000
        /*0062*/ 	.short	0x0000
        /*0064*/ 	.byte	0x00, 0xf5, 0x21, 0x00


	//----- nvinfo : EIATTR_SPARSE_MMA_MASK
	.align		4
.L_45:
        /*0068*/ 	.byte	0x03, 0x50
        /*006a*/ 	.short	0x0000


	//----- nvinfo : EIATTR_MAXREG_COUNT
	.align		4
        /*006c*/ 	.byte	0x03, 0x1b
        /*006e*/ 	.short	0x00ff


	//----- nvinfo : EIATTR_MERCURY_ISA_VERSION
	.align		4
        /*0070*/ 	.byte	0x03, 0x5f
        /*0072*/ 	.short	0x0101


	//----- nvinfo : EIATTR_VRC_CTA_INIT_COUNT
	.align		4
        /*0074*/ 	.byte	0x02, 0x4a
	.zero		1
	.zero		1


	//----- nvinfo : EIATTR_EXIT_INSTR_OFFSETS
	.align		4
        /*0078*/ 	.byte	0x04, 0x1c
        /*007a*/ 	.short	(.L_47 - .L_46)


	//   ....[0]....
.L_46:
        /*007c*/ 	.word	0x000000d0


	//   ....[1]....
        /*0080*/ 	.word	0x000008f0


	//----- nvinfo : EIATTR_CBANK_PARAM_SIZE
	.align		4
.L_47:
        /*0084*/ 	.byte	0x03, 0x19
        /*0086*/ 	.short	0x0024


	//----- nvinfo : EIATTR_PARAM_CBANK
	.align		4
        /*0088*/ 	.byte	0x04, 0x0a
        /*008a*/ 	.short	(.L_49 - .L_48)
	.align		4
.L_48:
        /*008c*/ 	.word	index@(.nv.constant0._Z18MatrixMulVarKernelPfS_S_iii)
        /*0090*/ 	.short	0x0380
        /*0092*/ 	.short	0x0024


	//----- nvinfo : EIATTR_SW_WAR
	.align		4
.L_49:
        /*0094*/ 	.byte	0x04, 0x36
        /*0096*/ 	.short	(.L_51 - .L_50)
.L_50:
        /*0098*/ 	.word	0x00000008
.L_51:


//--------------------- .nv.callgraph             --------------------------
	.section	.nv.callgraph,"",@"SHT_CUDA_CALLGRAPH"
	.align	4
	.sectionentsize	8
	.align		4
        /*0000*/ 	.word	0x00000000
	.align		4
        /*0004*/ 	.word	0xffffffff
	.align		4
        /*0008*/ 	.word	0x00000000
	.align		4
        /*000c*/ 	.word	0xfffffffe
	.align		4
        /*0010*/ 	.word	0x00000000
	.align		4
        /*0014*/ 	.word	0xfffffffd
	.align		4
        /*0018*/ 	.word	0x00000000
	.align		4
        /*001c*/ 	.word	0xfffffffc


//--------------------- .text._Z30MatrixMulVarSharedMemoryKernelPfS_S_iii --------------------------
	.section	.text._Z30MatrixMulVarSharedMemoryKernelPfS_S_iii,"ax",@progbits
	.align	128
        .global         _Z30MatrixMulVarSharedMemoryKernelPfS_S_iii
        .type           _Z30MatrixMulVarSharedMemoryKernelPfS_S_iii,@function
        .size           _Z30MatrixMulVarSharedMemoryKernelPfS_S_iii,(.L_x_10 - _Z30MatrixMulVarSharedMemoryKernelPfS_S_iii)
        .other          _Z30MatrixMulVarSharedMemoryKernelPfS_S_iii,@"STO_CUDA_ENTRY STV_DEFAULT"
_Z30MatrixMulVarSharedMemoryKernelPfS_S_iii:
.text._Z30MatrixMulVarSharedMemoryKernelPfS_S_iii:
[----:B------:R-:W-:Y:S08]  /*0000*/  LDC R1, c[0x0][0x37c] ;  /* 0x0000df00ff017b82 */ /* 0x000ff00000000800 */
[----:B------:R-:W0:Y:S01]  /*0010*/  LDC.64 R6, c[0x0][0x398] ;  /* 0x0000e600ff067b82 */ /* 0x000e220000000a00 */
[----:B------:R-:W1:Y:S01]  /*0020*/  S2R R0, SR_CTAID.Y ;  /* 0x0000000000007919 */ /* 0x000e620000002600 */
[----:B------:R-:W2:Y:S01]  /*0030*/  LDCU UR4, c[0x0][0x3a0] ;  /* 0x00007400ff0477ac */ /* 0x000ea20008000800 */
[----:B------:R-:W3:Y:S01]  /*0040*/  S2R R4, SR_CTAID.X ;  /* 0x0000000000047919 */ /* 0x000ee20000002500 */
[----:B------:R-:W4:Y:S01]  /*0050*/  LDCU.64 UR8, c[0x0][0x358] ;  /* 0x00006b00ff0877ac */ /* 0x000f220008000a00 */
[----:B0-----:R-:W-:-:S02]  /*0060*/  SHF.R.S32.HI R2, RZ, 0x1f, R7 ;  /* 0x0000001fff027819 */ /* 0x001fc40000011407 */
[----:B------:R-:W-:Y:S02]  /*0070*/  SHF.L.U32 R3, R6, 0x5, RZ ;  /* 0x0000000506037819 */ /* 0x000fe400000006ff */
[----:B------:R-:W-:-:S04]  /*0080*/  LEA.HI R2, R2, R7, RZ, 0x5 ;  /* 0x0000000702027211 */ /* 0x000fc800078f28ff */
[----:B------:R-:W-:-:S05]  /*0090*/  SHF.R.S32.HI R2, RZ, 0x5, R2 ;  /* 0x00000005ff027819 */ /* 0x000fca0000011402 */
[C---:B------:R-:W-:Y:S01]  /*00a0*/  IMAD R2, R3.reuse, R2, RZ ;  /* 0x0000000203027224 */ /* 0x040fe200078e02ff */
[----:B---3--:R-:W-:Y:S01]  /*00b0*/  SHF.L.U32 R4, R4, 0x5, RZ ;  /* 0x0000000504047819 */ /* 0x008fe200000006ff */
[----:B-1----:R-:W-:-:S05]  /*00c0*/  IMAD R3, R3, R0, RZ ;  /* 0x0000000003037224 */ /* 0x002fca00078e02ff */
[C---:B------:R-:W-:Y:S02]  /*00d0*/  ISETP.GE.AND P0, PT, R3.reuse, R2, PT ;  /* 0x000000020300720c */ /* 0x040fe40003f06270 */
[----:B--2---:R-:W-:Y:S02]  /*00e0*/  MOV R2, UR4 ;  /* 0x0000000400027c02 */ /* 0x004fe40008000f00 */
[----:B------:R-:W-:Y:S02]  /*00f0*/  IADD3 R26, PT, PT, R3, R6, RZ ;  /* 0x00000006031a7210 */ /* 0x000fe40007ffe0ff */
[----:B------:R-:W-:-:S07]  /*0100*/  SHF.L.U32 R5, R2, 0x5, RZ ;  /* 0x0000000502057819 */ /* 0x000fce00000006ff */
[----:B----4-:R-:W-:Y:S05]  /*0110*/  @P0 BRA `(.L_x_0) ;  /* 0x00000008001c0947 */ /* 0x010fea0003800000 */
[----:B------:R-:W-:Y:S02]  /*0120*/  IABS R12, R2 ;  /* 0x00000002000c7213 */ /* 0x000fe40000000000 */
[----:B------:R-:W-:Y:S02]  /*0130*/  IABS R13, R4 ;  /* 0x00000004000d7213 */ /* 0x000fe40000000000 */
[----:B------:R-:W0:Y:S01]  /*0140*/  I2F.RP R10, R12 ;  /* 0x0000000c000a7306 */ /* 0x000e220000209400 */
[----:B------:R-:W-:-:S07]  /*0150*/  ISETP.GE.AND P2, PT, R4, RZ, PT ;  /* 0x000000ff0400720c */ /* 0x000fce0003f46270 */
[----:B0-----:R-:W0:Y:S02]  /*0160*/  MUFU.RCP R10, R10 ;  /* 0x0000000a000a7308 */ /* 0x001e240000001000 */
[----:B0-----:R-:W-:-:S06]  /*0170*/  IADD3 R8, PT, PT, R10, 0xffffffe, RZ ;  /* 0x0ffffffe0a087810 */ /* 0x001fcc0007ffe0ff */
[----:B------:R0:W1:Y:S02]  /*0180*/  F2I.FTZ.U32.TRUNC.NTZ R9, R8 ;  /* 0x0000000800097305 */ /* 0x000064000021f000 */
[----:B0-----:R-:W-:Y:S01]  /*0190*/  HFMA2 R8, -RZ, RZ, 0, 0 ;  /* 0x00000000ff087431 */ /* 0x001fe200000001ff */
[----:B-1----:R-:W-:-:S05]  /*01a0*/  IADD3 R11, PT, PT, RZ, -R9, RZ ;  /* 0x80000009ff0b7210 */ /* 0x002fca0007ffe0ff */
[----:B------:R-:W-:-:S04]  /*01b0*/  IMAD R11, R11, R12, RZ ;  /* 0x0000000c0b0b7224 */ /* 0x000fc800078e02ff */
[----:B------:R-:W-:-:S04]  /*01c0*/  IMAD.HI.U32 R9, R9, R11, R8 ;  /* 0x0000000b09097227 */ /* 0x000fc800078e0008 */
[----:B------:R-:W-:-:S04]  /*01d0*/  IMAD.MOV.U32 R11, RZ, RZ, R13 ;  /* 0x000000ffff0b7224 */ /* 0x000fc800078e000d */
[----:B------:R-:W-:-:S05]  /*01e0*/  IMAD.HI.U32 R9, R9, R11, RZ ;  /* 0x0000000b09097227 */ /* 0x000fca00078e00ff */
[----:B------:R-:W-:-:S05]  /*01f0*/  IADD3 R9, PT, PT, -R9, RZ, RZ ;  /* 0x000000ff09097210 */ /* 0x000fca0007ffe1ff */
[----:B------:R-:W-:Y:S01]  /*0200*/  IMAD R9, R12, R9, R11 ;  /* 0x000000090c097224 */ /* 0x000fe200078e020b */
[----:B------:R-:W-:-:S04]  /*0210*/  SHF.R.S32.HI R11, RZ, 0x1f, R2 ;  /* 0x0000001fff0b7819 */ /* 0x000fc80000011402 */
[----:B------:R-:W-:Y:S02]  /*0220*/  ISETP.GT.U32.AND P0, PT, R12, R9, PT ;  /* 0x000000090c00720c */ /* 0x000fe40003f04070 */
[----:B------:R-:W-:-:S04]  /*0230*/  LEA.HI R11, R11, R2, RZ, 0x5 ;  /* 0x000000020b0b7211 */ /* 0x000fc800078f28ff */
[----:B------:R-:W-:-:S07]  /*0240*/  LOP3.LUT R8, R11, 0xffffffe0, RZ, 0xc0, !PT ;  /* 0xffffffe00b087812 */ /* 0x000fce00078ec0ff */
[----:B------:R-:W-:Y:S02]  /*0250*/  @!P0 IADD3 R9, PT, PT, R9, -R12, RZ ;  /* 0x8000000c09098210 */ /* 0x000fe40007ffe0ff */
[----:B------:R-:W-:Y:S02]  /*0260*/  ISETP.NE.AND P0, PT, R2, RZ, PT ;  /* 0x000000ff0200720c */ /* 0x000fe40003f05270 */
[----:B------:R-:W-:-:S13]  /*0270*/  ISETP.GT.U32.AND P1, PT, R12, R9, PT ;  /* 0x000000090c00720c */ /* 0x000fda0003f24070 */
[----:B------:R-:W-:-:S04]  /*0280*/  @!P1 IADD3 R9, PT, PT, R9, -R12, RZ ;  /* 0x8000000c09099210 */ /* 0x000fc80007ffe0ff */
[----:B------:R-:W-:Y:S02]  /*0290*/  @!P2 IADD3 R9, PT, PT, -R9, RZ, RZ ;  /* 0x000000ff0909a210 */ /* 0x000fe40007ffe1ff */
[----:B------:R-:W-:-:S04]  /*02a0*/  @!P0 LOP3.LUT R9, RZ, R2, RZ, 0x33, !PT ;  /* 0x00000002ff098212 */ /* 0x000fc800078e33ff */
[----:B------:R-:W-:-:S13]  /*02b0*/  ISETP.GE.AND P0, PT, R9, R8, PT ;  /* 0x000000080900720c */ /* 0x000fda0003f06270 */
[----:B------:R-:W-:Y:S05]  /*02c0*/  @P0 BRA `(.L_x_0) ;  /* 0x0000000400b00947 */ /* 0x000fea0003800000 */
[----:B------:R-:W-:Y:S02]  /*02d0*/  IADD3 R26, PT, PT, R26, -0x1, RZ ;  /* 0xffffffff1a1a7810 */ /* 0x000fe40007ffe0ff */
[----:B------:R-:W-:Y:S02]  /*02e0*/  MOV R27, RZ ;  /* 0x000000ff001b7202 */ /* 0x000fe40000000f00 */
[----:B------:R-:W-:-:S13]  /*02f0*/  ISETP.GE.AND P0, PT, R3, R26, PT ;  /* 0x0000001a0300720c */ /* 0x000fda0003f06270 */
[----:B------:R-:W-:Y:S05]  /*0300*/  @P0 BRA `(.L_x_1) ;  /* 0x0000001000300947 */ /* 0x000fea0003800000 */
[----:B------:R-:W0:Y:S01]  /*0310*/  S2R R11, SR_TID.Y ;  /* 0x00000000000b7919 */ /* 0x000e220000002200 */
[----:B------:R-:W1:Y:S01]  /*0320*/  S2UR UR6, SR_CgaCtaId ;  /* 0x00000000000679c3 */ /* 0x000e620000008800 */
[----:B------:R-:W-:Y:S01]  /*0330*/  UMOV UR4, 0x400 ;  /* 0x0000040000047882 */ /* 0x000fe20000000000 */
[----:B------:R-:W-:Y:S01]  /*0340*/  IMAD.MOV.U32 R27, RZ, RZ, RZ ;  /* 0x000000ffff1b7224 */ /* 0x000fe200078e00ff */
[----:B------:R-:W2:Y:S01]  /*0350*/  S2R R18, SR_TID.X ;  /* 0x0000000000127919 */ /* 0x000ea20000002100 */
[----:B------:R-:W-:-:S04]  /*0360*/  UIADD3 UR5, UPT, UPT, UR4, 0x1000, URZ ;  /* 0x0000100004057890 */ /* 0x000fc8000fffe0ff */
[----:B------:R-:W3:Y:S08]  /*0370*/  LDC.64 R22, c[0x0][0x380] ;  /* 0x0000e000ff167b82 */ /* 0x000ef00000000a00 */
[----:B------:R-:W4:Y:S01]  /*0380*/  LDC.64 R20, c[0x0][0x388] ;  /* 0x0000e200ff147b82 */ /* 0x000f220000000a00 */
[----:B-1----:R-:W-:Y:S02]  /*0390*/  ULEA UR4, UR6, UR4, 0x18 ;  /* 0x0000000406047291 */ /* 0x002fe4000f8ec0ff */
[----:B------:R-:W-:Y:S01]  /*03a0*/  ULEA UR5, UR6, UR5, 0x18 ;  /* 0x0000000506057291 */ /* 0x000fe2000f8ec0ff */
[----:B0-----:R-:W-:-:S03]  /*03b0*/  LEA R9, R0, R11, 0x5 ;  /* 0x0000000b00097211 */ /* 0x001fc600078e28ff */
[C---:B------:R-:W-:Y:S01]  /*03c0*/  LEA R19, R11.reuse, UR4, 0x7 ;  /* 0x000000040b137c11 */ /* 0x040fe2000f8e38ff */
[--C-:B--2---:R-:W-:Y:S01]  /*03d0*/  IMAD R7, R11, R2, R18.reuse ;  /* 0x000000020b077224 */ /* 0x104fe200078e0212 */
[C---:B------:R-:W-:Y:S01]  /*03e0*/  LEA R17, R18.reuse, UR5, 0x2 ;  /* 0x0000000512117c11 */ /* 0x040fe2000f8e10ff */
[----:B------:R-:W-:Y:S01]  /*03f0*/  IMAD R6, R9, R6, R18 ;  /* 0x0000000609067224 */ /* 0x000fe200078e0212 */
[----:B------:R-:W-:Y:S02]  /*0400*/  LEA R18, R18, R19, 0x2 ;  /* 0x0000001312127211 */ /* 0x000fe400078e10ff */
[----:B------:R-:W-:Y:S02]  /*0410*/  IADD3 R16, PT, PT, R4, R7, RZ ;  /* 0x0000000704107210 */ /* 0x000fe40007ffe0ff */
[----:B------:R-:W-:-:S07]  /*0420*/  LEA R7, R11, R17, 0x7 ;  /* 0x000000110b077211 */ /* 0x000fce00078e38ff */
.L_x_2:
[----:B---3--:R-:W-:-:S04]  /*0430*/  IMAD.WIDE.U32 R10, R6, 0x4, R22 ;  /* 0x00000004060a7825 */ /* 0x008fc800078e0016 */
[----:B----4-:R-:W-:Y:S02]  /*0440*/  IMAD.WIDE.U32 R8, R16, 0x4, R20 ;  /* 0x0000000410087825 */ /* 0x010fe400078e0014 */
[----:B------:R-:W2:Y:S04]  /*0450*/  LDG.E R11, desc[UR8][R10.64] ;  /* 0x000000080a0b7981 */ /* 0x000ea8000c1e1900 */
[----:B------:R-:W3:Y:S01]  /*0460*/  LDG.E R8, desc[UR8][R8.64] ;  /* 0x0000000808087981 */ /* 0x000ee2000c1e1900 */
[----:B------:R-:W-:Y:S02]  /*0470*/  IADD3 R3, PT, PT, R3, 0x20, RZ ;  /* 0x0000002003037810 */ /* 0x000fe40007ffe0ff */
[----:B------:R-:W-:Y:S02]  /*0480*/  IADD3 R6, PT, PT, R6, 0x20, RZ ;  /* 0x0000002006067810 */ /* 0x000fe40007ffe0ff */
[----:B------:R-:W-:-:S02]  /*0490*/  ISETP.GE.AND P0, PT, R3, R26, PT ;  /* 0x0000001a0300720c */ /* 0x000fc40003f06270 */
[----:B------:R-:W-:Y:S01]  /*04a0*/  IADD3 R16, PT, PT, R5, R16, RZ ;  /* 0x0000001005107210 */ /* 0x000fe20007ffe0ff */
[----:B--2---:R-:W-:Y:S04]  /*04b0*/  STS [R18], R11 ;  /* 0x0000000b12007388 */ /* 0x004fe80000000800 */
[----:B---3--:R-:W-:Y:S01]  /*04c0*/  STS [R7], R8 ;  /* 0x0000000807007388 */ /* 0x008fe20000000800 */
[----:B------:R-:W-:Y:S06]  /*04d0*/  BAR.SYNC.DEFER_BLOCKING 0x0 ;  /* 0x0000000000007b1d */ /* 0x000fec0000010000 */
[----:B------:R-:W-:Y:S04]  /*04e0*/  LDS R24, [R17] ;  /* 0x0000000011187984 */ /* 0x000fe80000000800 */
[----:B------:R-:W0:Y:S04]  /*04f0*/  LDS.128 R12, [R19] ;  /* 0x00000000130c7984 */ /* 0x000e280000000c00 */
[----:B------:R-:W1:Y:S04]  /*0500*/  LDS R25, [R17+0x80] ;  /* 0x0000800011197984 */ /* 0x000e680000000800 */
[----:B------:R-:W2:Y:S04]  /*0510*/  LDS R28, [R17+0x100] ;  /* 0x00010000111c7984 */ /* 0x000ea80000000800 */
[----:B------:R-:W-:Y:S04]  /*0520*/  LDS.128 R8, [R19+0x10] ;  /* 0x0000100013087984 */ /* 0x000fe80000000c00 */
[----:B------:R-:W-:Y:S01]  /*0530*/  LDS R29, [R17+0x280] ;  /* 0x00028000111d7984 */ /* 0x000fe20000000800 */
[----:B0-----:R-:W-:-:S03]  /*0540*/  FFMA R12, R12, R24, R27 ;  /* 0x000000180c0c7223 */ /* 0x001fc6000000001b */
[----:B------:R-:W0:Y:S01]  /*0550*/  LDS R27, [R17+0x180] ;  /* 0x00018000111b7984 */ /* 0x000e220000000800 */
[----:B-1----:R-:W-:-:S03]  /*0560*/  FFMA R25, R25, R13, R12 ;  /* 0x0000000d19197223 */ /* 0x002fc6000000000c */
[----:B------:R-:W1:Y:S01]  /*0570*/  LDS R13, [R17+0x200] ;  /* 0x00020000110d7984 */ /* 0x000e620000000800 */
[----:B--2---:R-:W-:-:S03]  /*0580*/  FFMA R14, R28, R14, R25 ;  /* 0x0000000e1c0e7223 */ /* 0x004fc60000000019 */
[----:B------:R-:W2:Y:S01]  /*0590*/  LDS R25, [R17+0x300] ;  /* 0x0003000011197984 */ /* 0x000ea20000000800 */
[----:B0-----:R-:W-:-:S03]  /*05a0*/  FFMA R15, R27, R15, R14 ;  /* 0x0000000f1b0f7223 */ /* 0x001fc6000000000e */
[----:B------:R-:W0:Y:S01]  /*05b0*/  LDS R27, [R17+0x380] ;  /* 0x00038000111b7984 */ /* 0x000e220000000800 */
[----:B-1----:R-:W-:-:S03]  /*05c0*/  FFMA R8, R8, R13, R15 ;  /* 0x0000000d08087223 */ /* 0x002fc6000000000f */
[----:B------:R-:W-:Y:S01]  /*05d0*/  LDS.128 R12, [R19+0x20] ;  /* 0x00002000130c7984 */ /* 0x000fe20000000c00 */
[----:B------:R-:W-:-:S03]  /*05e0*/  FFMA R8, R29, R9, R8 ;  /* 0x000000091d087223 */ /* 0x000fc60000000008 */
[----:B------:R-:W1:Y:S01]  /*05f0*/  LDS R9, [R17+0x400] ;  /* 0x0004000011097984 */ /* 0x000e620000000800 */
[----:B--2---:R-:W-:-:S03]  /*0600*/  FFMA R8, R25, R10, R8 ;  /* 0x0000000a19087223 */ /* 0x004fc60000000008 */
[----:B------:R-:W2:Y:S04]  /*0610*/  LDS R29, [R17+0x480] ;  /* 0x00048000111d7984 */ /* 0x000ea80000000800 */
[----:B------:R-:W3:Y:S01]  /*0620*/  LDS R25, [R17+0x500] ;  /* 0x0005000011197984 */ /* 0x000ee20000000800 */
[----:B0-----:R-:W-:-:S04]  /*0630*/  FFMA R11, R27, R11, R8 ;  /* 0x0000000b1b0b7223 */ /* 0x001fc80000000008 */
[----:B-1----:R-:W-:Y:S02]  /*0640*/  FFMA R8, R12, R9, R11 ;  /* 0x000000090c087223 */ /* 0x002fe4000000000b */
[----:B------:R-:W0:Y:S02]  /*0650*/  LDS R12, [R17+0x580] ;  /* 0x00058000110c7984 */ /* 0x000e240000000800 */
[----:B--2---:R-:W-:Y:S02]  /*0660*/  FFMA R24, R29, R13, R8 ;  /* 0x0000000d1d187223 */ /* 0x004fe40000000008 */
[----:B------:R-:W-:Y:S02]  /*0670*/  LDS R13, [R17+0x600] ;  /* 0x00060000110d7984 */ /* 0x000fe40000000800 */
[----:B---3--:R-:W-:Y:S02]  /*0680*/  FFMA R27, R25, R14, R24 ;  /* 0x0000000e191b7223 */ /* 0x008fe40000000018 */
[----:B------:R-:W1:Y:S04]  /*0690*/  LDS.128 R8, [R19+0x30] ;  /* 0x0000300013087984 */ /* 0x000e680000000c00 */
[----:B------:R-:W2:Y:S04]  /*06a0*/  LDS R29, [R17+0x680] ;  /* 0x00068000111d7984 */ /* 0x000ea80000000800 */
[----:B------:R-:W3:Y:S04]  /*06b0*/  LDS R25, [R17+0x700] ;  /* 0x0007000011197984 */ /* 0x000ee80000000800 */
[----:B------:R-:W-:Y:S01]  /*06c0*/  LDS R24, [R17+0x980] ;  /* 0x0009800011187984 */ /* 0x000fe20000000800 */
        /* <DEDUP_REMOVED lines=8> */
[----:B------:R-:W3:Y:S01]  /*0750*/  LDS R25, [R17+0x900] ;  /* 0x0009000011197984 */ /* 0x000ee20000000800 */
[----:B0-----:R-:W-:-:S04]  /*0760*/  FFMA R11, R8, R11, R27 ;  /* 0x0000000b080b7223 */ /* 0x001fc8000000001b */
[----:B-1----:R-:W-:Y:S02]  /*0770*/  FFMA R12, R12, R9, R11 ;  /* 0x000000090c0c7223 */ /* 0x002fe4000000000b */
[----:B------:R-:W-:Y:S02]  /*0780*/  LDS.128 R8, [R19+0x50] ;  /* 0x0000500013087984 */ /* 0x000fe40000000c00 */
[----:B--2---:R-:W-:Y:S02]  /*0790*/  FFMA R12, R29, R13, R12 ;  /* 0x0000000d1d0c7223 */ /* 0x004fe4000000000c */
[----:B------:R-:W0:Y:S02]  /*07a0*/  LDS R13, [R17+0xa00] ;  /* 0x000a0000110d7984 */ /* 0x000e240000000800 */
[----:B---3--:R-:W-:Y:S02]  /*07b0*/  FFMA R27, R25, R14, R12 ;  /* 0x0000000e191b7223 */ /* 0x008fe4000000000c */
[----:B------:R-:W1:Y:S02]  /*07c0*/  LDS R29, [R17+0xa80] ;  /* 0x000a8000111d7984 */ /* 0x000e640000000800 */
[----:B------:R-:W-:-:S02]  /*07d0*/  FFMA R15, R24, R15, R27 ;  /* 0x0000000f180f7223 */ /* 0x000fc4000000001b */
[----:B------:R-:W2:Y:S04]  /*07e0*/  LDS R25, [R17+0xb00] ;  /* 0x000b000011197984 */ /* 0x000ea80000000800 */
[----:B------:R-:W3:Y:S01]  /*07f0*/  LDS R24, [R17+0xb80] ;  /* 0x000b800011187984 */ /* 0x000ee20000000800 */
[----:B0-----:R-:W-:-:S03]  /*0800*/  FFMA R8, R8, R13, R15 ;  /* 0x0000000d08087223 */ /* 0x001fc6000000000f */
[----:B------:R-:W-:Y:S01]  /*0810*/  LDS.128 R12, [R19+0x60] ;  /* 0x00006000130c7984 */ /* 0x000fe20000000c00 */
[----:B-1----:R-:W-:-:S03]  /*0820*/  FFMA R8, R29, R9, R8 ;  /* 0x000000091d087223 */ /* 0x002fc60000000008 */
[----:B------:R-:W0:Y:S01]  /*0830*/  LDS R9, [R17+0xc00] ;  /* 0x000c000011097984 */ /* 0x000e220000000800 */
[----:B--2---:R-:W-:-:S03]  /*0840*/  FFMA R27, R25, R10, R8 ;  /* 0x0000000a191b7223 */ /* 0x004fc60000000008 */
[----:B------:R-:W1:Y:S01]  /*0850*/  LDS R29, [R17+0xc80] ;  /* 0x000c8000111d7984 */ /* 0x000e620000000800 */
[----:B---3--:R-:W-:-:S03]  /*0860*/  FFMA R11, R24, R11, R27 ;  /* 0x0000000b180b7223 */ /* 0x008fc6000000001b */
[----:B------:R-:W2:Y:S04]  /*0870*/  LDS R25, [R17+0xd00] ;  /* 0x000d000011197984 */ /* 0x000ea80000000800 */
[----:B------:R-:W3:Y:S04]  /*0880*/  LDS R24, [R17+0xd80] ;  /* 0x000d800011187984 */ /* 0x000ee80000000800 */
[----:B------:R-:W-:Y:S01]  /*0890*/  LDS R27, [R17+0xe80] ;  /* 0x000e8000111b7984 */ /* 0x000fe20000000800 */
[----:B0-----:R-:W-:-:S03]  /*08a0*/  FFMA R12, R12, R9, R11 ;  /* 0x000000090c0c7223 */ /* 0x001fc6000000000b */
[----:B------:R-:W-:Y:S01]  /*08b0*/  LDS.128 R8, [R19+0x70] ;  /* 0x0000700013087984 */ /* 0x000fe20000000c00 */
[----:B-1----:R-:W-:-:S03]  /*08c0*/  FFMA R12, R29, R13, R12 ;  /* 0x0000000d1d0c7223 */ /* 0x002fc6000000000c */
[----:B------:R-:W0:Y:S01]  /*08d0*/  LDS R13, [R17+0xe00] ;  /* 0x000e0000110d7984 */ /* 0x000e220000000800 */
[----:B--2---:R-:W-:-:S03]  /*08e0*/  FFMA R25, R25, R14, R12 ;  /* 0x0000000e19197223 */ /* 0x004fc6000000000c */
[----:B------:R-:W1:Y:S01]  /*08f0*/  LDS R12, [R17+0xf00] ;  /* 0x000f0000110c7984 */ /* 0x000e620000000800 */
[----:B---3--:R-:W-:-:S03]  /*0900*/  FFMA R15, R24, R15, R25 ;  /* 0x0000000f180f7223 */ /* 0x008fc60000000019 */
[----:B------:R-:W2:Y:S01]  /*0910*/  LDS R25, [R17+0xf80] ;  /* 0x000f800011197984 */ /* 0x000ea20000000800 */
[----:B0-----:R-:W-:-:S04]  /*0920*/  FFMA R8, R8, R13, R15 ;  /* 0x0000000d08087223 */ /* 0x001fc8000000000f */
[----:B------:R-:W-:-:S04]  /*0930*/  FFMA R9, R27, R9, R8 ;  /* 0x000000091b097223 */ /* 0x000fc80000000008 */
[----:B-1----:R-:W-:-:S04]  /*0940*/  FFMA R10, R12, R10, R9 ;  /* 0x0000000a0c0a7223 */ /* 0x002fc80000000009 */
[----:B--2---:R-:W-:Y:S01]  /*0950*/  FFMA R27, R25, R11, R10 ;  /* 0x0000000b191b7223 */ /* 0x004fe2000000000a */
[----:B------:R-:W-:Y:S06]  /*0960*/  BAR.SYNC.DEFER_BLOCKING 0x0 ;  /* 0x0000000000007b1d */ /* 0x000fec0000010000 */
[----:B------:R-:W-:Y:S05]  /*0970*/  @!P0 BRA `(.L_x_2) ;  /* 0xfffffff800ac8947 */ /* 0x000fea000383ffff */
[----:B------:R-:W-:Y:S05]  /*0980*/  BRA `(.L_x_1) ;  /* 0x0000000800907947 */ /* 0x000fea0003800000 */
.L_x_0:
[----:B------:R-:W-:Y:S02]  /*0990*/  ISETP.GE.AND P0, PT, R6, 0x1, PT ;  /* 0x000000010600780c */ /* 0x000fe40003f06270 */
[----:B------:R-:W-:-:S11]  /*09a0*/  MOV R27, RZ ;  /* 0x000000ff001b7202 */ /* 0x000fd60000000f00 */
[----:B------:R-:W-:Y:S05]  /*09b0*/  @!P0 BRA `(.L_x_1) ;  /* 0x0000000800848947 */ /* 0x000fea0003800000 */
[----:B------:R-:W-:Y:S01]  /*09c0*/  IABS R18, R6 ;  /* 0x0000000600127213 */ /* 0x000fe20000000000 */
[----:B------:R-:W0:Y:S01]  /*09d0*/  S2R R19, SR_TID.Y ;  /* 0x0000000000137919 */ /* 0x000e220000002200 */
[----:B------:R-:W1:Y:S01]  /*09e0*/  S2UR UR5, SR_CgaCtaId ;  /* 0x00000000000579c3 */ /* 0x000e620000008800 */
[----:B------:R-:W-:Y:S01]  /*09f0*/  UMOV UR4, 0x400 ;  /* 0x0000040000047882 */ /* 0x000fe20000000000 */
[----:B------:R-:W2:Y:S01]  /*0a00*/  I2F.RP R10, R18 ;  /* 0x00000012000a7306 */ /* 0x000ea20000209400 */
[----:B------:R-:W3:Y:S01]  /*0a10*/  S2R R21, SR_TID.X ;  /* 0x0000000000157919 */ /* 0x000ee20000002100 */
[----:B------:R-:W-:Y:S01]  /*0a20*/  UIADD3 UR6, UPT, UPT, UR4, 0x1000, URZ ;  /* 0x0000100004067890 */ /* 0x000fe2000fffe0ff */
[----:B------:R-:W-:Y:S01]  /*0a30*/  HFMA2 R27, -RZ, RZ, 0, 0 ;  /* 0x00000000ff1b7431 */ /* 0x000fe200000001ff */
[----:B------:R-:W-:-:S04]  /*0a40*/  MOV R22, R4 ;  /* 0x0000000400167202 */ /* 0x000fc80000000f00 */
[----:B--2---:R-:W2:Y:S01]  /*0a50*/  MUFU.RCP R10, R10 ;  /* 0x0000000a000a7308 */ /* 0x004ea20000001000 */
[----:B-1----:R-:W-:Y:S02]  /*0a60*/  ULEA UR4, UR5, UR4, 0x18 ;  /* 0x0000000405047291 */ /* 0x002fe4000f8ec0ff */
[----:B------:R-:W-:Y:S01]  /*0a70*/  ULEA UR6, UR5, UR6, 0x18 ;  /* 0x0000000605067291 */ /* 0x000fe2000f8ec0ff */
[----:B0-----:R-:W-:-:S03]  /*0a80*/  LEA R12, R0, R19, 0x5 ;  /* 0x00000013000c7211 */ /* 0x001fc600078e28ff */
[----:B------:R-:W-:Y:S01]  /*0a90*/  LEA R17, R19, UR4, 0x7 ;  /* 0x0000000413117c11 */ /* 0x000fe2000f8e38ff */
[----:B--2---:R-:W-:Y:S01]  /*0aa0*/  VIADD R8, R10, 0xffffffe ;  /* 0x0ffffffe0a087836 */ /* 0x004fe20000000000 */
[C---:B------:R-:W-:Y:S01]  /*0ab0*/  ISETP.GE.U32.AND P1, PT, R12.reuse, R7, PT ;  /* 0x000000070c00720c */ /* 0x040fe20003f26070 */
[----:B---3--:R-:W-:Y:S01]  /*0ac0*/  IMAD R23, R12, R6, R21 ;  /* 0x000000060c177224 */ /* 0x008fe200078e0215 */
[----:B------:R-:W-:Y:S01]  /*0ad0*/  IADD3 R25, PT, PT, R4, R21, RZ ;  /* 0x0000001504197210 */ /* 0x000fe20007ffe0ff */
[----:B------:R0:W1:Y:S01]  /*0ae0*/  F2I.FTZ.U32.TRUNC.NTZ R9, R8 ;  /* 0x0000000800097305 */ /* 0x000062000021f000 */
[----:B------:R-:W-:Y:S01]  /*0af0*/  IMAD R16, R21, 0x4, R17 ;  /* 0x0000000415107824 */ /* 0x000fe200078e0211 */
[----:B0-----:R-:W-:Y:S02]  /*0b00*/  MOV R8, RZ ;  /* 0x000000ff00087202 */ /* 0x001fe40000000f00 */
[----:B-1----:R-:W-:-:S05]  /*0b10*/  IADD3 R11, PT, PT, RZ, -R9, RZ ;  /* 0x80000009ff0b7210 */ /* 0x002fca0007ffe0ff */
[----:B------:R-:W-:-:S04]  /*0b20*/  IMAD R7, R11, R18, RZ ;  /* 0x000000120b077224 */ /* 0x000fc800078e02ff */
[----:B------:R-:W-:Y:S01]  /*0b30*/  IMAD.HI.U32 R20, R9, R7, R8 ;  /* 0x0000000709147227 */ /* 0x000fe200078e0008 */
[----:B------:R-:W-:-:S03]  /*0b40*/  LEA R7, R21, UR6, 0x2 ;  /* 0x0000000615077c11 */ /* 0x000fc6000f8e10ff */
[C---:B------:R-:W-:Y:S01]  /*0b50*/  IMAD R9, R19.reuse, R2, R21 ;  /* 0x0000000213097224 */ /* 0x040fe200078e0215 */
[----:B------:R-:W-:-:S04]  /*0b60*/  LEA R6, R19, R7, 0x7 ;  /* 0x0000000713067211 */ /* 0x000fc800078e38ff */
[----:B------:R-:W-:-:S07]  /*0b70*/  IADD3 R24, PT, PT, R4, R9, RZ ;  /* 0x0000000904187210 */ /* 0x000fce0007ffe0ff */
.L_x_3:
[----:B------:R-:W0:Y:S01]  /*0b80*/  LDC R12, c[0x0][0x398] ;  /* 0x0000e600ff0c7b82 */ /* 0x000e220000000800 */
[----:B------:R-:W-:Y:S02]  /*0b90*/  IABS R9, R3 ;  /* 0x0000000300097213 */ /* 0x000fe40000000000 */
[----:B------:R-:W-:Y:S02]  /*0ba0*/  ISETP.GE.AND P2, PT, R3, RZ, PT ;  /* 0x000000ff0300720c */ /* 0x000fe40003f46270 */
[----:B------:R-:W-:Y:S01]  /*0bb0*/  MOV R15, RZ ;  /* 0x000000ff000f7202 */ /* 0x000fe20000000f00 */
[----:B------:R-:W-:-:S05]  /*0bc0*/  IMAD.HI.U32 R2, R20, R9, RZ ;  /* 0x0000000914027227 */ /* 0x000fca00078e00ff */
[----:B------:R-:W-:Y:S02]  /*0bd0*/  IADD3 R2, PT, PT, -R2, RZ, RZ ;  /* 0x000000ff02027210 */ /* 0x000fe40007ffe1ff */
[----:B0-----:R-:W-:-:S05]  /*0be0*/  IABS R8, R12 ;  /* 0x0000000c00087213 */ /* 0x001fca0000000000 */
[----:B------:R-:W-:Y:S02]  /*0bf0*/  IMAD R9, R8, R2, R9 ;  /* 0x0000000208097224 */ /* 0x000fe400078e0209 */
[----:B------:R-:W0:Y:S03]  /*0c00*/  LDC R2, c[0x0][0x3a0] ;  /* 0x0000e800ff027b82 */ /* 0x000e260000000800 */
[----:B------:R-:W-:-:S13]  /*0c10*/  ISETP.GT.U32.AND P0, PT, R18, R9, PT ;  /* 0x000000091200720c */ /* 0x000fda0003f04070 */
[----:B------:R-:W-:-:S04]  /*0c20*/  @!P0 IADD3 R9, PT, PT, R9, -R8, RZ ;  /* 0x8000000809098210 */ /* 0x000fc80007ffe0ff */
[----:B------:R-:W-:Y:S02]  /*0c30*/  ISETP.GT.U32.AND P0, PT, R18, R9, PT ;  /* 0x000000091200720c */ /* 0x000fe40003f04070 */
[----:B0-----:R-:W-:-:S04]  /*0c40*/  IABS R13, R2 ;  /* 0x00000002000d7213 */ /* 0x001fc80000000000 */
[----:B------:R-:W0:Y:S07]  /*0c50*/  I2F.RP R14, R13 ;  /* 0x0000000d000e7306 */ /* 0x000e2e0000209400 */
[----:B------:R-:W-:Y:S02]  /*0c60*/  @!P0 IADD3 R9, PT, PT, R9, -R8, RZ ;  /* 0x8000000809098210 */ /* 0x000fe40007ffe0ff */
[----:B------:R-:W-:Y:S02]  /*0c70*/  ISETP.NE.AND P0, PT, R12, RZ, PT ;  /* 0x000000ff0c00720c */ /* 0x000fe40003f05270 */
[----:B------:R-:W-:Y:S01]  /*0c80*/  @!P2 IADD3 R9, PT, PT, -R9, RZ, RZ ;  /* 0x000000ff0909a210 */ /* 0x000fe20007ffe1ff */
[----:B0-----:R-:W0:Y:S10]  /*0c90*/  MUFU.RCP R14, R14 ;  /* 0x0000000e000e7308 */ /* 0x001e340000001000 */
[----:B------:R-:W-:-:S04]  /*0ca0*/  @!P0 LOP3.LUT R9, RZ, R12, RZ, 0x33, !PT ;  /* 0x0000000cff098212 */ /* 0x000fc800078e33ff */
[----:B------:R-:W-:-:S04]  /*0cb0*/  IADD3 R9, PT, PT, R9, R21, RZ ;  /* 0x0000001509097210 */ /* 0x000fc80007ffe0ff */
[----:B------:R-:W-:Y:S02]  /*0cc0*/  ISETP.GE.U32.OR P0, PT, R9, R12, P1 ;  /* 0x0000000c0900720c */ /* 0x000fe40000f06470 */
[----:B0-----:R-:W-:-:S04]  /*0cd0*/  IADD3 R8, PT, PT, R14, 0xffffffe, RZ ;  /* 0x0ffffffe0e087810 */ /* 0x001fc80007ffe0ff */
[----:B------:R0:W1:Y:S01]  /*0ce0*/  F2I.FTZ.U32.TRUNC.NTZ R9, R8 ;  /* 0x0000000800097305 */ /* 0x000062000021f000 */
[----:B------:R-:W-:-:S06]  /*0cf0*/  IABS R14, R22 ;  /* 0x00000016000e7213 */ /* 0x000fcc0000000000 */
[----:B------:R-:W2:Y:S01]  /*0d00*/  @!P0 LDC.64 R10, c[0x0][0x380] ;  /* 0x0000e000ff0a8b82 */ /* 0x000ea20000000a00 */
[----:B0-----:R-:W-:Y:S01]  /*0d10*/  MOV R8, RZ ;  /* 0x000000ff00087202 */ /* 0x001fe20000000f00 */
[----:B-1----:R-:W-:-:S04]  /*0d20*/  IMAD.MOV R28, RZ, RZ, -R9 ;  /* 0x000000ffff1c7224 */ /* 0x002fc800078e0a09 */
[----:B------:R-:W-:-:S04]  /*0d30*/  IMAD R29, R28, R13, RZ ;  /* 0x0000000d1c1d7224 */ /* 0x000fc800078e02ff */
[----:B------:R-:W-:-:S06]  /*0d40*/  IMAD.HI.U32 R29, R9, R29, R8 ;  /* 0x0000001d091d7227 */ /* 0x000fcc00078e0008 */
[----:B------:R-:W-:-:S04]  /*0d50*/  IMAD.HI.U32 R8, R29, R14, RZ ;  /* 0x0000000e1d087227 */ /* 0x000fc800078e00ff */
[----:B--2---:R-:W-:Y:S01]  /*0d60*/  @!P0 IMAD.WIDE.U32 R10, R23, 0x4, R10 ;  /* 0x00000004170a8825 */ /* 0x004fe200078e000a */
[----:B------:R-:W-:-:S04]  /*0d70*/  IADD3 R9, PT, PT, -R8, RZ, RZ ;  /* 0x000000ff08097210 */ /* 0x000fc80007ffe1ff */
[----:B------:R-:W2:Y:S01]  /*0d80*/  @!P0 LDG.E R15, desc[UR8][R10.64] ;  /* 0x000000080a0f8981 */ /* 0x000ea2000c1e1900 */
[----:B------:R-:W-:Y:S01]  /*0d90*/  IMAD R14, R13, R9, R14 ;  /* 0x000000090d0e7224 */ /* 0x000fe200078e020e */
[----:B------:R-:W-:-:S04]  /*0da0*/  LOP3.LUT R9, R22, R2, RZ, 0x3c, !PT ;  /* 0x0000000216097212 */ /* 0x000fc800078e3cff */
[----:B------:R-:W-:Y:S02]  /*0db0*/  ISETP.GT.U32.AND P3, PT, R13, R14, PT ;  /* 0x0000000e0d00720c */ /* 0x000fe40003f64070 */
[----:B------:R-:W-:-:S11]  /*0dc0*/  ISETP.GE.AND P0, PT, R9, RZ, PT ;  /* 0x000000ff0900720c */ /* 0x000fd60003f06270 */
[-C--:B------:R-:W-:Y:S02]  /*0dd0*/  @!P3 IADD3 R14, PT, PT, R14, -R13.reuse, RZ ;  /* 0x8000000d0e0eb210 */ /* 0x080fe40007ffe0ff */
[----:B------:R-:W-:Y:S02]  /*0de0*/  @!P3 IADD3 R8, PT, PT, R8, 0x1, RZ ;  /* 0x000000010808b810 */ /* 0x000fe40007ffe0ff */
[----:B------:R-:W-:Y:S02]  /*0df0*/  ISETP.GE.U32.AND P2, PT, R14, R13, PT ;  /* 0x0000000d0e00720c */ /* 0x000fe40003f46070 */
[----:B------:R-:W-:Y:S02]  /*0e00*/  ISETP.NE.AND P3, PT, R2, RZ, PT ;  /* 0x000000ff0200720c */ /* 0x000fe40003f65270 */
[----:B------:R-:W-:-:S09]  /*0e10*/  MOV R14, RZ ;  /* 0x000000ff000e7202 */ /* 0x000fd20000000f00 */
[----:B------:R-:W-:-:S04]  /*0e20*/  @P2 IADD3 R8, PT, PT, R8, 0x1, RZ ;  /* 0x0000000108082810 */ /* 0x000fc80007ffe0ff */
[----:B------:R-:W-:Y:S02]  /*0e30*/  @!P0 IADD3 R8, PT, PT, -R8, RZ, RZ ;  /* 0x000000ff08088210 */ /* 0x000fe40007ffe1ff */
[----:B------:R-:W-:-:S05]  /*0e40*/  @!P3 LOP3.LUT R8, RZ, R2, RZ, 0x33, !PT ;  /* 0x00000002ff08b212 */ /* 0x000fca00078e33ff */
[----:B------:R-:W-:-:S05]  /*0e50*/  IMAD.IADD R9, R8, 0x1, R19 ;  /* 0x0000000108097824 */ /* 0x000fca00078e0213 */
[----:B------:R-:W-:-:S04]  /*0e60*/  ISETP.GE.U32.AND P0, PT, R9, R12, PT ;  /* 0x0000000c0900720c */ /* 0x000fc80003f06070 */
[----:B------:R-:W-:-:S13]  /*0e70*/  ISETP.GE.U32.OR P0, PT, R25, R2, P0 ;  /* 0x000000021900720c */ /* 0x000fda0000706470 */
[----:B------:R-:W0:Y:S02]  /*0e80*/  @!P0 LDC.64 R8, c[0x0][0x388] ;  /* 0x0000e200ff088b82 */ /* 0x000e240000000a00 */
[----:B0-----:R-:W-:-:S05]  /*0e90*/  @!P0 IMAD.WIDE.U32 R12, R24, 0x4, R8 ;  /* 0x00000004180c8825 */ /* 0x001fca00078e0008 */
[----:B------:R-:W3:Y:S01]  /*0ea0*/  @!P0 LDG.E R14, desc[UR8][R12.64] ;  /* 0x000000080c0e8981 */ /* 0x000ee2000c1e1900 */
[----:B------:R-:W-:Y:S02]  /*0eb0*/  IADD3 R3, PT, PT, R3, 0x20, RZ ;  /* 0x0000002003037810 */ /* 0x000fe40007ffe0ff */
[----:B------:R-:W-:Y:S02]  /*0ec0*/  IADD3 R22, PT, PT, R5, R22, RZ ;  /* 0x0000001605167210 */ /* 0x000fe40007ffe0ff */
[----:B------:R-:W-:Y:S02]  /*0ed0*/  ISETP.GE.AND P0, PT, R3, R26, PT ;  /* 0x0000001a0300720c */ /* 0x000fe40003f06270 */
[----:B------:R-:W-:Y:S02]  /*0ee0*/  IADD3 R23, PT, PT, R23, 0x20, RZ ;  /* 0x0000002017177810 */ /* 0x000fe40007ffe0ff */
[----:B------:R-:W-:Y:S01]  /*0ef0*/  IADD3 R24, PT, PT, R5, R24, RZ ;  /* 0x0000001805187210 */ /* 0x000fe20007ffe0ff */
[----:B--2---:R-:W-:Y:S04]  /*0f00*/  STS [R16], R15 ;  /* 0x0000000f10007388 */ /* 0x004fe80000000800 */
[----:B---3--:R-:W-:Y:S01]  /*0f10*/  STS [R6], R14 ;  /* 0x0000000e06007388 */ /* 0x008fe20000000800 */
[----:B------:R-:W-:Y:S06]  /*0f20*/  BAR.SYNC.DEFER_BLOCKING 0x0 ;  /* 0x0000000000007b1d */ /* 0x000fec0000010000 */
[----:B------:R-:W-:Y:S04]  /*0f30*/  LDS R28, [R7] ;  /* 0x00000000071c7984 */ /* 0x000fe80000000800 */
[----:B------:R-:W0:Y:S04]  /*0f40*/  LDS.128 R8, [R17] ;  /* 0x0000000011087984 */ /* 0x000e280000000c00 */
[----:B------:R-:W1:Y:S04]  /*0f50*/  LDS R13, [R7+0x80] ;  /* 0x00008000070d7984 */ /* 0x000e680000000800 */
[----:B------:R-:W2:Y:S01]  /*0f60*/  LDS R29, [R7+0x100] ;  /* 0x00010000071d7984 */ /* 0x000ea20000000800 */
[----:B0-----:R-:W-:-:S03]  /*0f70*/  FFMA R28, R8, R28, R27 ;  /* 0x0000001c081c7223 */ /* 0x001fc6000000001b */
[----:B------:R-:W0:Y:S01]  /*0f80*/  LDS R8, [R7+0x180] ;  /* 0x0001800007087984 */ /* 0x000e220000000800 */
[----:B-1----:R-:W-:-:S03]  /*0f90*/  FFMA R28, R13, R9, R28 ;  /* 0x000000090d1c7223 */ /* 0x002fc6000000001c */
[----:B------:R-:W-:Y:S01]  /*0fa0*/  LDS R9, [R7+0x200] ;  /* 0x0002000007097984 */ /* 0x000fe20000000800 */
[----:B--2---:R-:W-:-:S03]  /*0fb0*/  FFMA R29, R29, R10, R28 ;  /* 0x0000000a1d1d7223 */ /* 0x004fc6000000001c */
[----:B------:R-:W1:Y:S04]  /*0fc0*/  LDS.128 R12, [R17+0x10] ;  /* 0x00001000110c7984 */ /* 0x000e680000000c00 */
[----:B------:R-:W2:Y:S01]  /*0fd0*/  LDS R27, [R7+0x280] ;  /* 0x00028000071b7984 */ /* 0x000ea20000000800 */
[----:B0-----:R-:W-:-:S03]  /*0fe0*/  FFMA R11, R8, R11, R29 ;  /* 0x0000000b080b7223 */ /* 0x001fc6000000001d */
[----:B------:R-:W0:Y:S01]  /*0ff0*/  LDS R8, [R7+0x300] ;  /* 0x0003000007087984 */ /* 0x000e220000000800 */
[----:B-1----:R-:W-:-:S03]  /*1000*/  FFMA R12, R12, R9, R11 ;  /* 0x000000090c0c7223 */ /* 0x002fc6000000000b */
[----:B------:R-:W1:Y:S01]  /*1010*/  LDS R9, [R7+0x380] ;  /* 0x0003800007097984 */ /* 0x000e620000000800 */
[----:B--2---:R-:W-:-:S03]  /*1020*/  FFMA R13, R27, R13, R12 ;  /* 0x0000000d1b0d7223 */ /* 0x004fc6000000000c */
[----:B------:R-:W-:Y:S04]  /*1030*/  LDS R12, [R7+0x400] ;  /* 0x00040000070c7984 */ /* 0x000fe80000000800 */
[----:B------:R-:W-:Y:S01]  /*1040*/  LDS R27, [R7+0x480] ;  /* 0x00048000071b7984 */ /* 0x000fe20000000800 */
[----:B0-----:R-:W-:-:S03]  /*1050*/  FFMA R8, R8, R14, R13 ;  /* 0x0000000e08087223 */ /* 0x001fc6000000000d */
[----:B------:R-:W-:Y:S01]  /*1060*/  LDS R13, [R7+0x500] ;  /* 0x00050000070d7984 */ /* 0x000fe20000000800 */
[----:B-1----:R-:W-:-:S03]  /*1070*/  FFMA R15, R9, R15, R8 ;  /* 0x0000000f090f7223 */ /* 0x002fc60000000008 */
[----:B------:R-:W0:Y:S02]  /*1080*/  LDS.128 R8, [R17+0x20] ;  /* 0x0000200011087984 */ /* 0x000e240000000c00 */
[----:B0-----:R-:W-:Y:S02]  /*1090*/  FFMA R12, R8, R12, R15 ;  /* 0x0000000c080c7223 */ /* 0x001fe4000000000f */
[----:B------:R-:W0:Y:S02]  /*10a0*/  LDS R8, [R7+0x580] ;  /* 0x0005800007087984 */ /* 0x000e240000000800 */
[----:B------:R-:W-:Y:S02]  /*10b0*/  FFMA R12, R27, R9, R12 ;  /* 0x000000091b0c7223 */ /* 0x000fe4000000000c */
[----:B------:R-:W-:Y:S02]  /*10c0*/  LDS R9, [R7+0x600] ;  /* 0x0006000007097984 */ /* 0x000fe40000000800 */
[----:B------:R-:W-:-:S02]  /*10d0*/  FFMA R27, R13, R10, R12 ;  /* 0x0000000a0d1b7223 */ /* 0x000fc4000000000c */
[----:B------:R-:W1:Y:S02]  /*10e0*/  LDS.128 R12, [R17+0x30] ;  /* 0x00003000110c7984 */ /* 0x000e640000000c00 */
[----:B0-----:R-:W-:Y:S02]  /*10f0*/  FFMA R11, R8, R11, R27 ;  /* 0x0000000b080b7223 */ /* 0x001fe4000000001b */
[----:B------:R-:W0:Y:S04]  /*1100*/  LDS R27, [R7+0x680] ;  /* 0x00068000071b7984 */ /* 0x000e280000000800 */
[----:B------:R-:W2:Y:S01]  /*1110*/  LDS R8, [R7+0x700] ;  /* 0x0007000007087984 */ /* 0x000ea20000000800 */
[----:B-1----:R-:W-:-:S03]  /*1120*/  FFMA R12, R12, R9, R11 ;  /* 0x000000090c0c7223 */ /* 0x002fc6000000000b */
[----:B------:R-:W1:Y:S01]  /*1130*/  LDS R9, [R7+0x780] ;  /* 0x0007800007097984 */ /* 0x000e620000000800 */
[----:B0-----:R-:W-:-:S03]  /*1140*/  FFMA R13, R27, R13, R12 ;  /* 0x0000000d1b0d7223 */ /* 0x001fc6000000000c */
[----:B------:R-:W-:Y:S01]  /*1150*/  LDS R12, [R7+0x800] ;  /* 0x00080000070c7984 */ /* 0x000fe20000000800 */
[----:B--2---:R-:W-:-:S03]  /*1160*/  FFMA R8, R8, R14, R13 ;  /* 0x0000000e08087223 */ /* 0x004fc6000000000d */
[----:B------:R-:W-:Y:S01]  /*1170*/  LDS R27, [R7+0x880] ;  /* 0x00088000071b7984 */ /* 0x000fe20000000800 */
[----:B-1----:R-:W-:-:S03]  /*1180*/  FFMA R15, R9, R15, R8 ;  /* 0x0000000f090f7223 */ /* 0x002fc60000000008 */
[----:B------:R-:W0:Y:S04]  /*1190*/  LDS.128 R8, [R17+0x40] ;  /* 0x0000400011087984 */ /* 0x000e280000000c00 */
[----:B------:R-:W1:Y:S01]  /*11a0*/  LDS R13, [R7+0x900] ;  /* 0x00090000070d7984 */ /* 0x000e620000000800 */
[----:B0-----:R-:W-:-:S03]  /*11b0*/  FFMA R12, R8, R12, R15 ;  /* 0x0000000c080c7223 */ /* 0x001fc6000000000f */
[----:B------:R-:W0:Y:S01]  /*11c0*/  LDS R8, [R7+0x980] ;  /* 0x0009800007087984 */ /* 0x000e220000000800 */
[----:B------:R-:W-:-:S03]  /*11d0*/  FFMA R12, R27, R9, R12 ;  /* 0x000000091b0c7223 */ /* 0x000fc6000000000c */
[----:B------:R-:W-:Y:S01]  /*11e0*/  LDS R9, [R7+0xa00] ;  /* 0x000a000007097984 */ /* 0x000fe20000000800 */
[----:B-1----:R-:W-:-:S03]  /*11f0*/  FFMA R27, R13, R10, R12 ;  /* 0x0000000a0d1b7223 */ /* 0x002fc6000000000c */
[----:B------:R-:W1:Y:S01]  /*1200*/  LDS.128 R12, [R17+0x50] ;  /* 0x00005000110c7984 */ /* 0x000e620000000c00 */
[----:B0-----:R-:W-:-:S03]  /*1210*/  FFMA R11, R8, R11, R27 ;  /* 0x0000000b080b7223 */ /* 0x001fc6000000001b */
        /* <DEDUP_REMOVED lines=22> */
[----:B0-----:R-:W-:-:S04]  /*1380*/  FFMA R13, R27, R13, R12 ;  /* 0x0000000d1b0d7223 */ /* 0x001fc8000000000c */
[----:B--2---:R-:W-:-:S04]  /*1390*/  FFMA R8, R8, R14, R13 ;  /* 0x0000000e08087223 */ /* 0x004fc8000000000d */
[----:B-1----:R-:W-:Y:S01]  /*13a0*/  FFMA R27, R9, R15, R8 ;  /* 0x0000000f091b7223 */ /* 0x002fe20000000008 */
[----:B------:R-:W-:Y:S06]  /*13b0*/  BAR.SYNC.DEFER_BLOCKING 0x0 ;  /* 0x0000000000007b1d */ /* 0x000fec0000010000 */
[----:B------:R-:W-:Y:S05]  /*13c0*/  @!P0 BRA `(.L_x_3) ;  /* 0xfffffff400ec8947 */ /* 0x000fea000383ffff */
.L_x_1:
[----:B------:R-:W0:Y:S01]  /*13d0*/  S2R R3, SR_TID.Y ;  /* 0x0000000000037919 */ /* 0x000e220000002200 */
[----:B------:R-:W1:Y:S01]  /*13e0*/  LDCU UR4, c[0x0][0x39c] ;  /* 0x00007380ff0477ac */ /* 0x000e620008000800 */
[----:B0-----:R-:W-:-:S04]  /*13f0*/  LEA R6, R0, R3, 0x5 ;  /* 0x0000000300067211 */ /* 0x001fc800078e28ff */
[----:B-1----:R-:W-:-:S13]  /*1400*/  ISETP.GE.U32.AND P0, PT, R6, UR4, PT ;  /* 0x0000000406007c0c */ /* 0x002fda000bf06070 */
[----:B------:R-:W-:Y:S05]  /*1410*/  @P0 EXIT ;  /* 0x000000000000094d */ /* 0x000fea0003800000 */
[----:B------:R-:W0:Y:S02]  /*1420*/  S2R R7, SR_TID.X ;  /* 0x0000000000077919 */ /* 0x000e240000002100 */
[----:B0-----:R-:W-:-:S04]  /*1430*/  IADD3 R9, PT, PT, R4, R7, RZ ;  /* 0x0000000704097210 */ /* 0x001fc80007ffe0ff */
[----:B------:R-:W-:-:S13]  /*1440*/  ISETP.GE.U32.AND P0, PT, R9, R2, PT ;  /* 0x000000020900720c */ /* 0x000fda0003f06070 */
[----:B------:R-:W-:Y:S05]  /*1450*/  @P0 EXIT ;  /* 0x000000000000094d */ /* 0x000fea0003800000 */
[----:B------:R-:W0:Y:S01]  /*1460*/  LDC.64 R6, c[0x0][0x390] ;  /* 0x0000e400ff067b82 */ /* 0x000e220000000a00 */
[----:B------:R-:W-:-:S04]  /*1470*/  IMAD R2, R3, R2, R9 ;  /* 0x0000000203027224 */ /* 0x000fc800078e0209 */
[----:B------:R-:W-:-:S04]  /*1480*/  IMAD R3, R5, R0, R2 ;  /* 0x0000000005037224 */ /* 0x000fc800078e0202 */
[----:B0-----:R-:W-:-:S05]  /*1490*/  IMAD.WIDE.U32 R2, R3, 0x4, R6 ;  /* 0x0000000403027825 */ /* 0x001fca00078e0006 */
[----:B------:R-:W-:Y:S01]  /*14a0*/  STG.E desc[UR8][R2.64], R27 ;  /* 0x0000001b02007986 */ /* 0x000fe2000c101908 */
[----:B------:R-:W-:Y:S05]  /*14b0*/  EXIT ;  /* 0x000000000000794d */ /* 0x000fea0003800000 */
.L_x_4:
[----:B------:R-:W-:-:S00]  /*14c0*/  BRA `(.L_x_4) ;  /* 0xfffffffc00fc7947 */ /* 0x000fc0000383ffff */
[----:B------:R-:W-:-:S00]  /*14d0*/  NOP ;  /* 0x0000000000007918 */ /* 0x000fc00000000000 */
        /* <DEDUP_REMOVED lines=10> */
.L_x_10:


//--------------------- .text._Z18MatrixMulVarKernelPfS_S_iii --------------------------
	.section	.text._Z18MatrixMulVarKernelPfS_S_iii,"ax",@progbits
	.align	128
        .global         _Z18MatrixMulVarKernelPfS_S_iii
        .type           _Z18MatrixMulVarKernelPfS_S_iii,@function
        .size           _Z18MatrixMulVarKernelPfS_S_iii,(.L_x_11 - _Z18MatrixMulVarKernelPfS_S_iii)
        .other          _Z18MatrixMulVarKernelPfS_S_iii,@"STO_CUDA_ENTRY STV_DEFAULT"
_Z18MatrixMulVarKernelPfS_S_iii:
.text._Z18MatrixMulVarKernelPfS_S_iii:
[----:B------:R-:W-:Y:S01]  /*0000*/  LDC R1, c[0x0][0x37c] ;  /* 0x0000df00ff017b82 */ /* 0x000fe20000000800 */
[----:B------:R-:W0:Y:S07]  /*0010*/  S2R R5, SR_TID.X ;  /* 0x0000000000057919 */ /* 0x000e2e0000002100 */
[----:B------:R-:W1:Y:S01]  /*0020*/  LDC R16, c[0x0][0x364] ;  /* 0x0000d900ff107b82 */ /* 0x000e620000000800 */
[----:B------:R-:W2:Y:S01]  /*0030*/  LDCU UR6, c[0x0][0x39c] ;  /* 0x00007380ff0677ac */ /* 0x000ea20008000800 */
[----:B------:R-:W1:Y:S06]  /*0040*/  S2R R3, SR_TID.Y ;  /* 0x0000000000037919 */ /* 0x000e6c0000002200 */
[----:B------:R-:W0:Y:S08]  /*0050*/  S2UR UR5, SR_CTAID.X ;  /* 0x00000000000579c3 */ /* 0x000e300000002500 */
[----:B------:R-:W0:Y:S08]  /*0060*/  LDC R0, c[0x0][0x360] ;  /* 0x0000d800ff007b82 */ /* 0x000e300000000800 */
[----:B------:R-:W1:Y:S08]  /*0070*/  S2UR UR4, SR_CTAID.Y ;  /* 0x00000000000479c3 */ /* 0x000e700000002600 */
[----:B------:R-:W3:Y:S01]  /*0080*/  LDC R17, c[0x0][0x3a0] ;  /* 0x0000e800ff117b82 */ /* 0x000ee20000000800 */
[----:B0-----:R-:W-:-:S02]  /*0090*/  IMAD R0, R0, UR5, R5 ;  /* 0x0000000500007c24 */ /* 0x001fc4000f8e0205 */
[----:B-1----:R-:W-:-:S03]  /*00a0*/  IMAD R16, R16, UR4, R3 ;  /* 0x0000000410107c24 */ /* 0x002fc6000f8e0203 */
[----:B---3--:R-:W-:-:S04]  /*00b0*/  ISETP.GE.AND P0, PT, R0, R17, PT ;  /* 0x000000110000720c */ /* 0x008fc80003f06270 */
[----:B--2---:R-:W-:-:S13]  /*00c0*/  ISETP.GE.OR P0, PT, R16, UR6, P0 ;  /* 0x0000000610007c0c */ /* 0x004fda0008706670 */
[----:B------:R-:W-:Y:S05]  /*00d0*/  @P0 EXIT ;  /* 0x000000000000094d */ /* 0x000fea0003800000 */
[----:B------:R-:W0:Y:S01]  /*00e0*/  LDC R19, c[0x0][0x398] ;  /* 0x0000e600ff137b82 */ /* 0x000e220000000800 */
[----:B------:R-:W1:Y:S01]  /*00f0*/  LDCU.64 UR4, c[0x0][0x358] ;  /* 0x00006b00ff0477ac */ /* 0x000e620008000a00 */
[----:B------:R-:W-:Y:S01]  /*0100*/  HFMA2 R24, -RZ, RZ, 0, 0 ;  /* 0x00000000ff187431 */ /* 0x000fe200000001ff */
[----:B0-----:R-:W-:-:S13]  /*0110*/  ISETP.GE.AND P0, PT, R19, 0x1, PT ;  /* 0x000000011300780c */ /* 0x001fda0003f06270 */
[----:B-1----:R-:W-:Y:S05]  /*0120*/  @!P0 BRA `(.L_x_5) ;  /* 0x0000000400e08947 */ /* 0x002fea0003800000 */
[C---:B------:R-:W-:Y:S01]  /*0130*/  ISETP.GE.U32.AND P1, PT, R19.reuse, 0x8, PT ;  /* 0x000000081300780c */ /* 0x040fe20003f26070 */
[----:B------:R-:W-:Y:S01]  /*0140*/  IMAD R20, R16, R19, RZ ;  /* 0x0000001310147224 */ /* 0x000fe200078e02ff */
[----:B------:R-:W-:Y:S02]  /*0150*/  LOP3.LUT R27, R19, 0x7, RZ, 0xc0, !PT ;  /* 0x00000007131b7812 */ /* 0x000fe400078ec0ff */
[----:B------:R-:W-:Y:S02]  /*0160*/  MOV R24, RZ ;  /* 0x000000ff00187202 */ /* 0x000fe40000000f00 */
[----:B------:R-:W-:Y:S02]  /*0170*/  ISETP.NE.AND P0, PT, R27, RZ, PT ;  /* 0x000000ff1b00720c */ /* 0x000fe40003f05270 */
[----:B------:R-:W-:-:S05]  /*0180*/  MOV R21, RZ ;  /* 0x000000ff00157202 */ /* 0x000fca0000000f00 */
[----:B------:R-:W-:Y:S06]  /*0190*/  @!P1 BRA `(.L_x_6) ;  /* 0x0000000000c49947 */ /* 0x000fec0003800000 */
[----:B------:R-:W0:Y:S01]  /*01a0*/  LDC.64 R2, c[0x0][0x380] ;  /* 0x0000e000ff027b82 */ /* 0x000e220000000a00 */
[----:B------:R-:W-:Y:S02]  /*01b0*/  LOP3.LUT R21, R19, 0x7ffffff8, RZ, 0xc0, !PT ;  /* 0x7ffffff813157812 */ /* 0x000fe400078ec0ff */
[----:B------:R-:W-:Y:S02]  /*01c0*/  MOV R24, RZ ;  /* 0x000000ff00187202 */ /* 0x000fe40000000f00 */
[----:B------:R-:W-:Y:S02]  /*01d0*/  MOV R18, R0 ;  /* 0x0000000000127202 */ /* 0x000fe40000000f00 */
[----:B------:R-:W-:Y:S01]  /*01e0*/  IADD3 R22, PT, PT, -R21, RZ, RZ ;  /* 0x000000ff15167210 */ /* 0x000fe20007ffe1ff */
[----:B0-----:R-:W-:-:S03]  /*01f0*/  IMAD.WIDE.U32 R2, R20, 0x4, R2 ;  /* 0x0000000414027825 */ /* 0x001fc600078e0002 */
[----:B------:R-:W-:-:S04]  /*0200*/  IADD3 R4, P1, PT, R2, 0x10, RZ ;  /* 0x0000001002047810 */ /* 0x000fc80007f3e0ff */
[----:B------:R-:W-:-:S09]  /*0210*/  IADD3.X R5, PT, PT, RZ, R3, RZ, P1, !PT ;  /* 0x00000003ff057210 */ /* 0x000fd20000ffe4ff */
.L_x_7:
[----:B------:R-:W0:Y:S01]  /*0220*/  LDC.64 R14, c[0x0][0x388] ;  /* 0x0000e200ff0e7b82 */ /* 0x000e220000000a00 */
[----:B------:R-:W-:Y:S02]  /*0230*/  MOV R2, R4 ;  /* 0x0000000400027202 */ /* 0x000fe40000000f00 */
[----:B------:R-:W-:-:S05]  /*0240*/  MOV R3, R5 ;  /* 0x0000000500037202 */ /* 0x000fca0000000f00 */
[----:B------:R-:W2:Y:S04]  /*0250*/  LDG.E R25, desc[UR4][R2.64+-0x10] ;  /* 0xfffff00402197981 */ /* 0x000ea8000c1e1900 */
[----:B------:R-:W3:Y:S04]  /*0260*/  LDG.E R23, desc[UR4][R2.64+-0xc] ;  /* 0xfffff40402177981 */ /* 0x000ee8000c1e1900 */
[----:B------:R-:W4:Y:S04]  /*0270*/  LDG.E R29, desc[UR4][R2.64+-0x8] ;  /* 0xfffff804021d7981 */ /* 0x000f28000c1e1900 */
[----:B------:R-:W5:Y:S01]  /*0280*/  LDG.E R28, desc[UR4][R2.64+-0x4] ;  /* 0xfffffc04021c7981 */ /* 0x000f62000c1e1900 */
[----:B0-----:R-:W-:-:S05]  /*0290*/  IMAD.WIDE R14, R18, 0x4, R14 ;  /* 0x00000004120e7825 */ /* 0x001fca00078e020e */
[----:B------:R0:W2:Y:S01]  /*02a0*/  LDG.E R26, desc[UR4][R14.64] ;  /* 0x000000040e1a7981 */ /* 0x0000a2000c1e1900 */
[----:B------:R-:W-:-:S04]  /*02b0*/  IMAD.WIDE R12, R17, 0x4, R14 ;  /* 0x00000004110c7825 */ /* 0x000fc800078e020e */
[C---:B------:R-:W-:Y:S02]  /*02c0*/  IMAD.WIDE R4, R17.reuse, 0x4, R12 ;  /* 0x0000000411047825 */ /* 0x040fe400078e020c */
[----:B------:R-:W3:Y:S02]  /*02d0*/  LDG.E R12, desc[UR4][R12.64] ;  /* 0x000000040c0c7981 */ /* 0x000ee4000c1e1900 */
[C---:B------:R-:W-:Y:S02]  /*02e0*/  IMAD.WIDE R8, R17.reuse, 0x4, R4 ;  /* 0x0000000411087825 */ /* 0x040fe400078e0204 */
[----:B------:R-:W4:Y:S02]  /*02f0*/  LDG.E R4, desc[UR4][R4.64] ;  /* 0x0000000404047981 */ /* 0x000f24000c1e1900 */
[C---:B------:R-:W-:Y:S02]  /*0300*/  IMAD.WIDE R6, R17.reuse, 0x4, R8 ;  /* 0x0000000411067825 */ /* 0x040fe400078e0208 */
[----:B------:R-:W5:Y:S02]  /*0310*/  LDG.E R8, desc[UR4][R8.64] ;  /* 0x0000000408087981 */ /* 0x000f64000c1e1900 */
[----:B------:R-:W-:-:S02]  /*0320*/  IMAD.WIDE R10, R17, 0x4, R6 ;  /* 0x00000004110a7825 */ /* 0x000fc400078e0206 */
[----:B------:R-:W5:Y:S04]  /*0330*/  LDG.E R5, desc[UR4][R2.64] ;  /* 0x0000000402057981 */ /* 0x000f68000c1e1900 */
[----:B------:R-:W5:Y:S01]  /*0340*/  LDG.E R6, desc[UR4][R6.64] ;  /* 0x0000000406067981 */ /* 0x000f62000c1e1900 */
[----:B0-----:R-:W-:-:S03]  /*0350*/  IMAD.WIDE R14, R17, 0x4, R10 ;  /* 0x00000004110e7825 */ /* 0x001fc600078e020a */
[----:B------:R-:W5:Y:S04]  /*0360*/  LDG.E R10, desc[UR4][R10.64] ;  /* 0x000000040a0a7981 */ /* 0x000f68000c1e1900 */
[----:B------:R-:W5:Y:S04]  /*0370*/  LDG.E R13, desc[UR4][R14.64] ;  /* 0x000000040e0d7981 */ /* 0x000f68000c1e1900 */
[----:B------:R-:W5:Y:S04]  /*0380*/  LDG.E R7, desc[UR4][R2.64+0x4] ;  /* 0x0000040402077981 */ /* 0x000f68000c1e1900 */
[----:B------:R-:W5:Y:S01]  /*0390*/  LDG.E R9, desc[UR4][R2.64+0xc] ;  /* 0x00000c0402097981 */ /* 0x000f62000c1e1900 */
[----:B--2---:R-:W-:Y:S01]  /*03a0*/  FFMA R26, R25, R26, R24 ;  /* 0x0000001a191a7223 */ /* 0x004fe20000000018 */
[----:B------:R-:W-:-:S02]  /*03b0*/  IMAD.WIDE R24, R17, 0x4, R14 ;  /* 0x0000000411187825 */ /* 0x000fc400078e020e */
[----:B------:R-:W2:Y:S04]  /*03c0*/  LDG.E R14, desc[UR4][R2.64+0x8] ;  /* 0x00000804020e7981 */ /* 0x000ea8000c1e1900 */
[----:B------:R-:W2:Y:S01]  /*03d0*/  LDG.E R24, desc[UR4][R24.64] ;  /* 0x0000000418187981 */ /* 0x000ea2000c1e1900 */
[----:B---3--:R-:W-:Y:S01]  /*03e0*/  FFMA R12, R23, R12, R26 ;  /* 0x0000000c170c7223 */ /* 0x008fe2000000001a */
[----:B------:R-:W-:-:S03]  /*03f0*/  IADD3 R22, PT, PT, R22, 0x8, RZ ;  /* 0x0000000816167810 */ /* 0x000fc60007ffe0ff */
[----:B----4-:R-:W-:Y:S01]  /*0400*/  FFMA R29, R29, R4, R12 ;  /* 0x000000041d1d7223 */ /* 0x010fe2000000000c */
[----:B------:R-:W-:-:S03]  /*0410*/  ISETP.NE.AND P1, PT, R22, RZ, PT ;  /* 0x000000ff1600720c */ /* 0x000fc60003f25270 */
[----:B-----5:R-:W-:Y:S01]  /*0420*/  FFMA R8, R28, R8, R29 ;  /* 0x000000081c087223 */ /* 0x020fe2000000001d */
[----:B------:R-:W-:-:S03]  /*0430*/  IADD3 R4, P2, PT, R2, 0x20, RZ ;  /* 0x0000002002047810 */ /* 0x000fc60007f5e0ff */
[----:B------:R-:W-:Y:S01]  /*0440*/  FFMA R6, R5, R6, R8 ;  /* 0x0000000605067223 */ /* 0x000fe20000000008 */
[----:B------:R-:W-:Y:S02]  /*0450*/  IADD3.X R5, PT, PT, RZ, R3, RZ, P2, !PT ;  /* 0x00000003ff057210 */ /* 0x000fe400017fe4ff */
[----:B------:R-:W-:Y:S01]  /*0460*/  LEA R18, R17, R18, 0x3 ;  /* 0x0000001211127211 */ /* 0x000fe200078e18ff */
[----:B------:R-:W-:-:S04]  /*0470*/  FFMA R7, R7, R10, R6 ;  /* 0x0000000a07077223 */ /* 0x000fc80000000006 */
[----:B--2---:R-:W-:-:S04]  /*0480*/  FFMA R14, R14, R13, R7 ;  /* 0x0000000d0e0e7223 */ /* 0x004fc80000000007 */
[----:B------:R-:W-:Y:S01]  /*0490*/  FFMA R24, R9, R24, R14 ;  /* 0x0000001809187223 */ /* 0x000fe2000000000e */
[----:B------:R-:W-:Y:S06]  /*04a0*/  @P1 BRA `(.L_x_7) ;  /* 0xfffffffc005c1947 */ /* 0x000fec000383ffff */
.L_x_6:
[----:B------:R-:W-:Y:S05]  /*04b0*/  @!P0 BRA `(.L_x_5) ;  /* 0x0000000000fc8947 */ /* 0x000fea0003800000 */
[----:B------:R-:W-:Y:S02]  /*04c0*/  ISETP.GE.U32.AND P1, PT, R27, 0x4, PT ;  /* 0x000000041b00780c */ /* 0x000fe40003f26070 */
[----:B------:R-:W-:-:S04]  /*04d0*/  LOP3.LUT R14, R19, 0x3, RZ, 0xc0, !PT ;  /* 0x00000003130e7812 */ /* 0x000fc800078ec0ff */
[----:B------:R-:W-:-:S07]  /*04e0*/  ISETP.NE.AND P0, PT, R14, RZ, PT ;  /* 0x000000ff0e00720c */ /* 0x000fce0003f05270 */
[----:B------:R-:W-:Y:S06]  /*04f0*/  @!P1 BRA `(.L_x_8) ;  /* 0x00000000006c9947 */ /* 0x000fec0003800000 */
[----:B------:R-:W0:Y:S01]  /*0500*/  LDC.64 R4, c[0x0][0x388] ;  /* 0x0000e200ff047b82 */ /* 0x000e220000000a00 */
[----:B------:R-:W1:Y:S01]  /*0510*/  LDCU.64 UR6, c[0x0][0x380] ;  /* 0x00007000ff0677ac */ /* 0x000e620008000a00 */
[----:B------:R-:W-:Y:S01]  /*0520*/  IMAD R7, R21, R17, R0 ;  /* 0x0000001115077224 */ /* 0x000fe200078e0200 */
[CC--:B------:R-:W-:Y:S02]  /*0530*/  IADD3 R3, PT, PT, R20.reuse, R21.reuse, RZ ;  /* 0x0000001514037210 */ /* 0x0c0fe40007ffe0ff */
[----:B------:R-:W-:-:S03]  /*0540*/  IADD3 R8, P1, PT, R20, R21, RZ ;  /* 0x0000001514087210 */ /* 0x000fc60007f3e0ff */
[----:B------:R-:W2:Y:S01]  /*0550*/  LDC.64 R12, c[0x0][0x380] ;  /* 0x0000e000ff0c7b82 */ /* 0x000ea20000000a00 */
[----:B0-----:R-:W-:-:S04]  /*0560*/  IMAD.WIDE R4, R7, 0x4, R4 ;  /* 0x0000000407047825 */ /* 0x001fc800078e0204 */
[----:B------:R-:W-:Y:S02]  /*0570*/  IMAD.WIDE R6, R17, 0x4, R4 ;  /* 0x0000000411067825 */ /* 0x000fe400078e0204 */
[----:B------:R-:W3:Y:S02]  /*0580*/  LDG.E R4, desc[UR4][R4.64] ;  /* 0x0000000404047981 */ /* 0x000ee4000c1e1900 */
[----:B--2---:R-:W-:Y:S01]  /*0590*/  IMAD.WIDE.U32 R12, R3, 0x4, R12 ;  /* 0x00000004030c7825 */ /* 0x004fe200078e000c */
[----:B------:R-:W-:Y:S02]  /*05a0*/  IADD3.X R3, PT, PT, RZ, RZ, RZ, P1, !PT ;  /* 0x000000ffff037210 */ /* 0x000fe40000ffe4ff */
[----:B-1----:R-:W-:-:S03]  /*05b0*/  LEA R2, P1, R8, UR6, 0x2 ;  /* 0x0000000608027c11 */ /* 0x002fc6000f8210ff */
[----:B------:R-:W3:Y:S01]  /*05c0*/  LDG.E R13, desc[UR4][R12.64] ;  /* 0x000000040c0d7981 */ /* 0x000ee2000c1e1900 */
[----:B------:R-:W-:Y:S01]  /*05d0*/  LEA.HI.X R3, R8, UR7, R3, 0x2, P1 ;  /* 0x0000000708037c11 */ /* 0x000fe200088f1403 */
[C---:B------:R-:W-:Y:S02]  /*05e0*/  IMAD.WIDE R8, R17.reuse, 0x4, R6 ;  /* 0x0000000411087825 */ /* 0x040fe400078e0206 */
[----:B------:R-:W2:Y:S04]  /*05f0*/  LDG.E R6, desc[UR4][R6.64] ;  /* 0x0000000406067981 */ /* 0x000ea8000c1e1900 */
[----:B------:R-:W2:Y:S01]  /*0600*/  LDG.E R15, desc[UR4][R2.64+0x4] ;  /* 0x00000404020f7981 */ /* 0x000ea2000c1e1900 */
[----:B------:R-:W-:-:S03]  /*0610*/  IMAD.WIDE R10, R17, 0x4, R8 ;  /* 0x00000004110a7825 */ /* 0x000fc600078e0208 */
[----:B------:R-:W4:Y:S04]  /*0620*/  LDG.E R22, desc[UR4][R8.64] ;  /* 0x0000000408167981 */ /* 0x000f28000c1e1900 */
[----:B------:R-:W4:Y:S04]  /*0630*/  LDG.E R18, desc[UR4][R2.64+0x8] ;  /* 0x0000080402127981 */ /* 0x000f28000c1e1900 */
[----:B------:R-:W5:Y:S04]  /*0640*/  LDG.E R26, desc[UR4][R2.64+0xc] ;  /* 0x00000c04021a7981 */ /* 0x000f68000c1e1900 */
[----:B------:R-:W5:Y:S01]  /*0650*/  LDG.E R10, desc[UR4][R10.64] ;  /* 0x000000040a0a7981 */ /* 0x000f62000c1e1900 */
[----:B------:R-:W-:Y:S01]  /*0660*/  IADD3 R21, PT, PT, R21, 0x4, RZ ;  /* 0x0000000415157810 */ /* 0x000fe20007ffe0ff */
[----:B---3--:R-:W-:-:S04]  /*0670*/  FFMA R24, R13, R4, R24 ;  /* 0x000000040d187223 */ /* 0x008fc80000000018 */
[----:B--2---:R-:W-:-:S04]  /*0680*/  FFMA R15, R15, R6, R24 ;  /* 0x000000060f0f7223 */ /* 0x004fc80000000018 */
[----:B----4-:R-:W-:-:S04]  /*0690*/  FFMA R15, R18, R22, R15 ;  /* 0x00000016120f7223 */ /* 0x010fc8000000000f */
[----:B-----5:R-:W-:-:S07]  /*06a0*/  FFMA R24, R26, R10, R15 ;  /* 0x0000000a1a187223 */ /* 0x020fce000000000f */
.L_x_8:
[----:B------:R-:W-:Y:S05]  /*06b0*/  @!P0 BRA `(.L_x_5) ;  /* 0x00000000007c8947 */ /* 0x000fea0003800000 */
[----:B------:R-:W-:Y:S01]  /*06c0*/  ISETP.NE.AND P1, PT, R14, 0x1, PT ;  /* 0x000000010e00780c */ /* 0x000fe20003f25270 */
[----:B------:R-:W0:Y:S01]  /*06d0*/  LDC.64 R10, c[0x0][0x380] ;  /* 0x0000e000ff0a7b82 */ /* 0x000e220000000a00 */
[----:B------:R-:W-:-:S04]  /*06e0*/  LOP3.LUT R19, R19, 0x1, RZ, 0xc0, !PT ;  /* 0x0000000113137812 */ /* 0x000fc800078ec0ff */
[----:B------:R-:W-:-:S03]  /*06f0*/  ISETP.NE.U32.AND P0, PT, R19, 0x1, PT ;  /* 0x000000011300780c */ /* 0x000fc60003f05070 */
[----:B------:R-:W1:Y:S04]  /*0700*/  LDC.64 R8, c[0x0][0x388] ;  /* 0x0000e200ff087b82 */ /* 0x000e680000000a00 */
[CC--:B------:R-:W-:Y:S02]  /*0710*/  @P1 IADD3 R13, PT, PT, R20.reuse, R21.reuse, RZ ;  /* 0x00000015140d1210 */ /* 0x0c0fe40007ffe0ff */
[----:B------:R-:W-:Y:S02]  /*0720*/  @P1 IADD3 R12, P2, PT, R20, R21, RZ ;  /* 0x00000015140c1210 */ /* 0x000fe40007f5e0ff */
[----:B------:R-:W2:Y:S02]  /*0730*/  @P1 LDC.64 R2, c[0x0][0x380] ;  /* 0x0000e000ff021b82 */ /* 0x000ea40000000a00 */
[----:B------:R-:W-:-:S06]  /*0740*/  @P1 IADD3.X R14, PT, PT, RZ, RZ, RZ, P2, !PT ;  /* 0x000000ffff0e1210 */ /* 0x000fcc00017fe4ff */
[----:B------:R-:W3:Y:S01]  /*0750*/  LDC.64 R4, c[0x0][0x380] ;  /* 0x0000e000ff047b82 */ /* 0x000ee20000000a00 */
[----:B0-----:R-:W-:-:S04]  /*0760*/  @P1 IMAD.WIDE.U32 R10, R13, 0x4, R10 ;  /* 0x000000040d0a1825 */ /* 0x001fc800078e000a */
[C---:B------:R-:W-:Y:S01]  /*0770*/  @P1 IMAD R13, R21.reuse, R17, R0 ;  /* 0x00000011150d1224 */ /* 0x040fe200078e0200 */
[----:B------:R-:W-:Y:S01]  /*0780*/  @P1 IADD3 R21, PT, PT, R21, 0x2, RZ ;  /* 0x0000000215151810 */ /* 0x000fe20007ffe0ff */
[----:B------:R-:W4:Y:S01]  /*0790*/  @P1 LDG.E R11, desc[UR4][R10.64] ;  /* 0x000000040a0b1981 */ /* 0x000f22000c1e1900 */
[----:B------:R-:W0:Y:S01]  /*07a0*/  LDC.64 R6, c[0x0][0x388] ;  /* 0x0000e200ff067b82 */ /* 0x000e220000000a00 */
[----:B-1----:R-:W-:Y:S01]  /*07b0*/  @P1 IMAD.WIDE R8, R13, 0x4, R8 ;  /* 0x000000040d081825 */ /* 0x002fe200078e0208 */
[----:B------:R-:W-:Y:S02]  /*07c0*/  @!P0 IADD3 R15, PT, PT, R20, R21, RZ ;  /* 0x00000015140f8210 */ /* 0x000fe40007ffe0ff */
[----:B--2---:R-:W-:Y:S01]  /*07d0*/  @P1 LEA R2, P2, R12, R2, 0x2 ;  /* 0x000000020c021211 */ /* 0x004fe200078410ff */
[----:B------:R-:W-:-:S03]  /*07e0*/  @!P0 IMAD R21, R21, R17, R0 ;  /* 0x0000001115158224 */ /* 0x000fc600078e0200 */
[----:B------:R-:W-:Y:S01]  /*07f0*/  @P1 LEA.HI.X R3, R12, R3, R14, 0x2, P2 ;  /* 0x000000030c031211 */ /* 0x000fe200010f140e */
[----:B------:R-:W-:Y:S01]  /*0800*/  @P1 IMAD.WIDE R12, R17, 0x4, R8 ;  /* 0x00000004110c1825 */ /* 0x000fe200078e0208 */
[----:B------:R-:W4:Y:S03]  /*0810*/  @P1 LDG.E R14, desc[UR4][R8.64] ;  /* 0x00000004080e1981 */ /* 0x000f26000c1e1900 */
[----:B---3--:R-:W-:Y:S01]  /*0820*/  @!P0 IMAD.WIDE.U32 R4, R15, 0x4, R4 ;  /* 0x000000040f048825 */ /* 0x008fe200078e0004 */
[----:B------:R-:W2:Y:S04]  /*0830*/  @P1 LDG.E R2, desc[UR4][R2.64+0x4] ;  /* 0x0000040402021981 */ /* 0x000ea8000c1e1900 */
[----:B------:R-:W2:Y:S01]  /*0840*/  @P1 LDG.E R12, desc[UR4][R12.64] ;  /* 0x000000040c0c1981 */ /* 0x000ea2000c1e1900 */
[----:B0-----:R-:W-:-:S03]  /*0850*/  @!P0 IMAD.WIDE R6, R21, 0x4, R6 ;  /* 0x0000000415068825 */ /* 0x001fc600078e0206 */
[----:B------:R-:W3:Y:S04]  /*0860*/  @!P0 LDG.E R5, desc[UR4][R4.64] ;  /* 0x0000000404058981 */ /* 0x000ee8000c1e1900 */
[----:B------:R-:W3:Y:S01]  /*0870*/  @!P0 LDG.E R6, desc[UR4][R6.64] ;  /* 0x0000000406068981 */ /* 0x000ee2000c1e1900 */
[----:B----4-:R-:W-:-:S04]  /*0880*/  @P1 FFMA R11, R11, R14, R24 ;  /* 0x0000000e0b0b1223 */ /* 0x010fc80000000018 */
[----:B--2---:R-:W-:-:S04]  /*0890*/  @P1 FFMA R24, R2, R12, R11 ;  /* 0x0000000c02181223 */ /* 0x004fc8000000000b */
[----:B---3--:R-:W-:-:S07]  /*08a0*/  @!P0 FFMA R24, R5, R6, R24 ;  /* 0x0000000605188223 */ /* 0x008fce0000000018 */
.L_x_5:
[----:B------:R-:W0:Y:S01]  /*08b0*/  LDC.64 R2, c[0x0][0x390] ;  /* 0x0000e400ff027b82 */ /* 0x000e220000000a00 */
[----:B------:R-:W-:-:S04]  /*08c0*/  IMAD R17, R16, R17, R0 ;  /* 0x0000001110117224 */ /* 0x000fc800078e0200 */
[----:B0-----:R-:W-:-:S05]  /*08d0*/  IMAD.WIDE R2, R17, 0x4, R2 ;  /* 0x0000000411027825 */ /* 0x001fca00078e0202 */
[----:B------:R-:W-:Y:S01]  /*08e0*/  STG.E desc[UR4][R2.64], R24 ;  /* 0x0000001802007986 */ /* 0x000fe2000c101904 */
[----:B------:R-:W-:Y:S05]  /*08f0*/  EXIT ;  /* 0x000000000000794d */ /* 0x000fea0003800000 */
.L_x_9:
        /* <DEDUP_REMOVED lines=16> */
.L_x_11:


//--------------------- .nv.shared._Z30MatrixMulVarSharedMemoryKernelPfS_S_iii --------------------------
	.section	.nv.shared._Z30MatrixMulVarSharedMemoryKernelPfS_S_iii,"aw",@nobits
	.sectionflags	@""
	.align	4
.nv.shared._Z30MatrixMulVarSharedMemoryKernelPfS_S_iii:
	.zero		9216


//--------------------- .nv.shared.reserved.0     --------------------------
	.section	.nv.shared.reserved.0,"aw",@nobits
	.weak		__nv_reservedSMEM_offset_0_alias
	.size		__nv_reservedSMEM_offset_0_alias, 0, 64
	.other		__nv_reservedSMEM_offset_0_alias,@"STO_CUDA_RESERVED_SHARED STV_DEFAULT"
__nv_reservedSMEM_offset_0_alias:
	.zero		0
	.zero		64


//--------------------- .nv.constant0._Z30MatrixMulVarSharedMemoryKernelPfS_S_iii --------------------------
	.section	.nv.constant0._Z30MatrixMulVarSharedMemoryKernelPfS_S_iii,"a",@progbits
	.sectionflags	@""
	.align	4
.nv.constant0._Z30MatrixMulVarSharedMemoryKernelPfS_S_iii:
	.zero		932


//--------------------- .nv.constant0._Z18MatrixMulVarKernelPfS_S_iii --------------------------
	.section	.nv.constant0._Z18MatrixMulVarKernelPfS_S_iii,"a",@progbits
	.sectionflags	@""
	.align	4
.nv.constant0._Z18MatrixMulVarKernelPfS_S_iii:
	.zero		932


//--------------------- SYMBOLS --------------------------

	.type		.nv.reservedSmem.offset0,@object
	.size		.nv.reservedSmem.offset0,0x4
	.type		.nv.reservedSmem.cap,@object
	.size		.nv.reservedSmem.cap,0x4
